// auto-generated by cutlass_sweep.conv — config: {"arch": "sm_100", "cluster_m": 1, "cluster_n": 1, "conv_kind": "wgrad", "dtype": "e4m3", "ndim": 3, "tile_k": 64, "tile_m": 128, "tile_n": 128}
#include "cutlass/cutlass.h"
#include "cute/tensor.hpp"
#include "cutlass/kernel_hardware_info.hpp"
#include "cutlass/conv/convolution.h"
#include "cutlass/conv/dispatch_policy.hpp"
#include "cutlass/conv/collective/collective_builder.hpp"
#include "cutlass/conv/kernel/conv_universal.hpp"
#include "cutlass/conv/device/conv_universal_adapter.hpp"
#include "cutlass/epilogue/collective/collective_builder.hpp"

using namespace cute;
using Elem = cutlass::float_e4m3_t;
using Acc  = float;
using LayoutAB = cutlass::layout::TensorNDHWC;
using LayoutC  = cutlass::layout::TensorKCSRT;
constexpr auto ConvOp = cutlass::conv::Operator::kWgrad;
using TileShape    = Shape<_128, Shape<_128>, Shape<_64>>;
using ClusterShape = Shape<_1, _1, _1>;

using CollectiveEpilogue = typename cutlass::epilogue::collective::CollectiveBuilder<
    cutlass::arch::Sm100, cutlass::arch::OpClassTensorOp,
    TileShape, ClusterShape,
    cutlass::epilogue::collective::EpilogueTileAuto,
    Acc, Acc,
    Elem, LayoutC, 128 / cutlass::sizeof_bits<Elem>::value,
    Elem, LayoutC, 128 / cutlass::sizeof_bits<Elem>::value,
    cutlass::epilogue::collective::EpilogueScheduleAuto
  >::CollectiveOp;

using CollectiveMainloop = typename cutlass::conv::collective::CollectiveBuilder<
    cutlass::arch::Sm100, cutlass::arch::OpClassTensorOp, ConvOp,
    Elem, LayoutAB, 128 / cutlass::sizeof_bits<Elem>::value,
    Elem, LayoutAB, 128 / cutlass::sizeof_bits<Elem>::value,
    Acc,
    TileShape, ClusterShape,
    cutlass::conv::collective::StageCountAutoCarveout<
        static_cast<int>(sizeof(typename CollectiveEpilogue::SharedStorage))>,
    cutlass::conv::collective::KernelScheduleAuto
  >::CollectiveOp;

using ProblemShape = cutlass::conv::ConvProblemShape<
    ConvOp, CollectiveMainloop::DispatchPolicy::NumSpatialDimensions>;
using ConvKernel = cutlass::conv::kernel::ConvUniversal<
    ProblemShape, CollectiveMainloop, CollectiveEpilogue>;
using Conv = cutlass::conv::device::ConvUniversalAdapter<ConvKernel>;

auto* _anchor = &cutlass::device_kernel<ConvKernel>;


// ===== COMPILED SASS (sm_100a) =====

	.target	sm_100a

	.elftype	@"ET_EXEC"


//--------------------- .note.nv.tkinfo           --------------------------
	.section	.note.nv.tkinfo,"",@"SHT_NOTE"
	.sectionflags	@"SHF_NOTE_NV_TKINFO"
	.tkinfo
        /*0018*/ 	.word	0x00000002
        /*0030*/ 	.string	""
        /*0030*/ 	.string	"ptxas"
        /*0030*/ 	.string	"Cuda compilation tools, release 13.0, V13.0.88"
        /*0030*/ 	.string	"Build cuda_13.0.r13.0/compiler.36424714_0"
        /*0030*/ 	.string	"-arch sm_100a -m 64 "



//--------------------- .note.nv.cuinfo           --------------------------
	.section	.note.nv.cuinfo,"",@"SHT_NOTE"
	.sectionflags	@"SHF_NOTE_NV_CUINFO"
        /*0018*/ 	.short	0x0002
        /*001a*/ 	.short	0x0064
        /*001c*/ 	.short	0x0082
	.zero		2


//--------------------- .nv.info                  --------------------------
	.section	.nv.info,"",@"SHT_CUDA_INFO"
	.align	4


	//----- nvinfo : EIATTR_REGCOUNT
	.align		4
        /*0000*/ 	.byte	0x04, 0x2f
        /*0002*/ 	.short	(.L_19 - .L_18)
	.align		4
.L_18:
        /*0004*/ 	.word	index@(_ZN7cutlass13device_kernelINS_4conv6kernel13ConvUniversalINS1_16ConvProblemShapeILNS1_8OperatorE2ELi3EEENS1_10collective14CollectiveConvINS1_47MainloopSm100TmaUmmaWarpSpecializedImplicitGemmILS5_2ELi12ELi3ELi1ELi2EN4cute5tupleIJNSA_1CILi1EEESD_SD_EEEEENSB_IJNSC_ILi128EEENSB_IJSG_EEENSB_IJNSC_ILi64EEEEEEEEENS_12float_e4m3_tESL_NSA_8TiledMMAINSA_8MMA_AtomIJNSA_10MMA_TraitsINSA_19SM100_MMA_F8F6F4_SSEJSL_SL_fSG_SG_NSA_17integral_constantINSA_4UMMA5MajorELSS_1EEEST_NSQ_INSR_7ScaleInELSU_0EEESV_EEEEEENSA_6LayoutISE_NSB_IJNSC_ILi0EEESZ_SZ_EEEEENSB_IJNSA_10UnderscoreES12_S12_EEEEENS7_6detail27Sm100ImplicitGemmTileTraitsINSA_13SM90_TMA_LOADENSA_14ComposedLayoutINSA_7SwizzleILi3ELi4ELi3EEENSA_18smem_ptr_flag_bitsILi8EEENSY_INSB_IJSG_NSC_ILi8EEEEEENSB_IJSD_SG_EEEEEEEvEENS16_INSA_20SM90_TMA_LOAD_IM2COLES1H_vEEEENS_8epilogue10collective18CollectiveEpilogueINS1M_23Sm100TmaWarpSpecializedILi2ELi2ELi64ELb0ELb0EEEJSK_NSB_IJNSY_ISG_SD_EENSY_ISI_SD_EEEEESL_NSB_IJlNSB_IJSD_lllEEESZ_EEESL_S1V_NS1M_6fusion15FusionCallbacksIS1Q_NS1W_17LinearCombinationISL_fSL_fLNS_15FloatRoundStyleE2EEESK_S1T_JEEENSA_5SM1004TMEM4LOAD26SM100_TMEM_LOAD_32dp32b64xES17_NS18_INS19_ILi2ELi4ELi3EEES1C_NSY_INSB_IJS1D_SI_EEENSB_IJSI_SD_EEEEEEENSA_39AutoVectorizingCopyWithAssumedAlignmentILi128EEENSA_14SM90_TMA_STOREES2A_S2C_S2C_EEEvvEEEEvNT_6ParamsE)
        /*0008*/ 	.word	0x000000c9


	//----- nvinfo : EIATTR_FRAME_SIZE
	.align		4
.L_19:
        /*000c*/ 	.byte	0x04, 0x11
        /*000e*/ 	.short	(.L_21 - .L_20)
	.align		4
.L_20:
        /*0010*/ 	.word	index@($__internal_2_$__cuda_sm10x_tcgen05_guardrail_trap_unallocated_columns_being_dealloced)
        /*0014*/ 	.word	0x00000008


	//----- nvinfo : EIATTR_FRAME_SIZE
	.align		4
.L_21:
        /*0018*/ 	.byte	0x04, 0x11
        /*001a*/ 	.short	(.L_23 - .L_22)
	.align		4
.L_22:
        /*001c*/ 	.word	index@($__internal_1_$__cuda_sm10x_tcgen05_guardrail_trap_phase_invalid_during_alloc)
        /*0020*/ 	.word	0x00000008


	//----- nvinfo : EIATTR_FRAME_SIZE
	.align		4
.L_23:
        /*0024*/ 	.byte	0x04, 0x11
        /*0026*/ 	.short	(.L_25 - .L_24)
	.align		4
.L_24:
        /*0028*/ 	.word	index@($__internal_0_$__cuda_sm10x_tcgen05_guardrail_trap_col_being_dealloced_not_returned_by_alloc)
        /*002c*/ 	.word	0x00000008


	//----- nvinfo : EIATTR_FRAME_SIZE
	.align		4
.L_25:
        /*0030*/ 	.byte	0x04, 0x11
        /*0032*/ 	.short	(.L_27 - .L_26)
	.align		4
.L_26:
        /*0034*/ 	.word	index@(_ZN7cutlass13device_kernelINS_4conv6kernel13ConvUniversalINS1_16ConvProblemShapeILNS1_8OperatorE2ELi3EEENS1_10collective14CollectiveConvINS1_47MainloopSm100TmaUmmaWarpSpecializedImplicitGemmILS5_2ELi12ELi3ELi1ELi2EN4cute5tupleIJNSA_1CILi1EEESD_SD_EEEEENSB_IJNSC_ILi128EEENSB_IJSG_EEENSB_IJNSC_ILi64EEEEEEEEENS_12float_e4m3_tESL_NSA_8TiledMMAINSA_8MMA_AtomIJNSA_10MMA_TraitsINSA_19SM100_MMA_F8F6F4_SSEJSL_SL_fSG_SG_NSA_17integral_constantINSA_4UMMA5MajorELSS_1EEEST_NSQ_INSR_7ScaleInELSU_0EEESV_EEEEEENSA_6LayoutISE_NSB_IJNSC_ILi0EEESZ_SZ_EEEEENSB_IJNSA_10UnderscoreES12_S12_EEEEENS7_6detail27Sm100ImplicitGemmTileTraitsINSA_13SM90_TMA_LOADENSA_14ComposedLayoutINSA_7SwizzleILi3ELi4ELi3EEENSA_18smem_ptr_flag_bitsILi8EEENSY_INSB_IJSG_NSC_ILi8EEEEEENSB_IJSD_SG_EEEEEEEvEENS16_INSA_20SM90_TMA_LOAD_IM2COLES1H_vEEEENS_8epilogue10collective18CollectiveEpilogueINS1M_23Sm100TmaWarpSpecializedILi2ELi2ELi64ELb0ELb0EEEJSK_NSB_IJNSY_ISG_SD_EENSY_ISI_SD_EEEEESL_NSB_IJlNSB_IJSD_lllEEESZ_EEESL_S1V_NS1M_6fusion15FusionCallbacksIS1Q_NS1W_17LinearCombinationISL_fSL_fLNS_15FloatRoundStyleE2EEESK_S1T_JEEENSA_5SM1004TMEM4LOAD26SM100_TMEM_LOAD_32dp32b64xES17_NS18_INS19_ILi2ELi4ELi3EEES1C_NSY_INSB_IJS1D_SI_EEENSB_IJSI_SD_EEEEEEENSA_39AutoVectorizingCopyWithAssumedAlignmentILi128EEENSA_14SM90_TMA_STOREES2A_S2C_S2C_EEEvvEEEEvNT_6ParamsE)
        /*0038*/ 	.word	0x00000008


	//----- nvinfo : EIATTR_MIN_STACK_SIZE
	.align		4
.L_27:
        /*003c*/ 	.byte	0x04, 0x12
        /*003e*/ 	.short	(.L_29 - .L_28)
	.align		4
.L_28:
        /*0040*/ 	.word	index@(_ZN7cutlass13device_kernelINS_4conv6kernel13ConvUniversalINS1_16ConvProblemShapeILNS1_8OperatorE2ELi3EEENS1_10collective14CollectiveConvINS1_47MainloopSm100TmaUmmaWarpSpecializedImplicitGemmILS5_2ELi12ELi3ELi1ELi2EN4cute5tupleIJNSA_1CILi1EEESD_SD_EEEEENSB_IJNSC_ILi128EEENSB_IJSG_EEENSB_IJNSC_ILi64EEEEEEEEENS_12float_e4m3_tESL_NSA_8TiledMMAINSA_8MMA_AtomIJNSA_10MMA_TraitsINSA_19SM100_MMA_F8F6F4_SSEJSL_SL_fSG_SG_NSA_17integral_constantINSA_4UMMA5MajorELSS_1EEEST_NSQ_INSR_7ScaleInELSU_0EEESV_EEEEEENSA_6LayoutISE_NSB_IJNSC_ILi0EEESZ_SZ_EEEEENSB_IJNSA_10UnderscoreES12_S12_EEEEENS7_6detail27Sm100ImplicitGemmTileTraitsINSA_13SM90_TMA_LOADENSA_14ComposedLayoutINSA_7SwizzleILi3ELi4ELi3EEENSA_18smem_ptr_flag_bitsILi8EEENSY_INSB_IJSG_NSC_ILi8EEEEEENSB_IJSD_SG_EEEEEEEvEENS16_INSA_20SM90_TMA_LOAD_IM2COLES1H_vEEEENS_8epilogue10collective18CollectiveEpilogueINS1M_23Sm100TmaWarpSpecializedILi2ELi2ELi64ELb0ELb0EEEJSK_NSB_IJNSY_ISG_SD_EENSY_ISI_SD_EEEEESL_NSB_IJlNSB_IJSD_lllEEESZ_EEESL_S1V_NS1M_6fusion15FusionCallbacksIS1Q_NS1W_17LinearCombinationISL_fSL_fLNS_15FloatRoundStyleE2EEESK_S1T_JEEENSA_5SM1004TMEM4LOAD26SM100_TMEM_LOAD_32dp32b64xES17_NS18_INS19_ILi2ELi4ELi3EEES1C_NSY_INSB_IJS1D_SI_EEENSB_IJSI_SD_EEEEEEENSA_39AutoVectorizingCopyWithAssumedAlignmentILi128EEENSA_14SM90_TMA_STOREES2A_S2C_S2C_EEEvvEEEEvNT_6ParamsE)
        /*0044*/ 	.word	0x00000008
.L_29:


//--------------------- .nv.compat                --------------------------
	.section	.nv.compat,"",@"SHT_CUDA_COMPAT_INFO"
	.align	4
        /*0000*/ 	.byte	0x02, 0x09, 0x01, 0x00, 0x02, 0x02, 0x02, 0x00, 0x02, 0x05, 0x05, 0x00, 0x03, 0x07, 0x01, 0x01
        /*0010*/ 	.byte	0x02, 0x03, 0x01, 0x00, 0x02, 0x06, 0x01, 0x00, 0x04, 0x0b, 0x08, 0x00, 0x09, 0x00, 0x00, 0x00
        /*0020*/ 	.byte	0x00, 0x00, 0x00, 0x00


//--------------------- .nv.info._ZN7cutlass13device_kernelINS_4conv6kernel13ConvUniversalINS1_16ConvProblemShapeILNS1_8OperatorE2ELi3EEENS1_10collective14CollectiveConvINS1_47MainloopSm100TmaUmmaWarpSpecializedImplicitGemmILS5_2ELi12ELi3ELi1ELi2EN4cute5tupleIJNSA_1CILi1EEESD_SD_EEEEENSB_IJNSC_ILi128EEENSB_IJSG_EEENSB_IJNSC_ILi64EEEEEEEEENS_12float_e4m3_tESL_NSA_8TiledMMAINSA_8MMA_AtomIJNSA_10MMA_TraitsINSA_19SM100_MMA_F8F6F4_SSEJSL_SL_fSG_SG_NSA_17integral_constantINSA_4UMMA5MajorELSS_1EEEST_NSQ_INSR_7ScaleInELSU_0EEESV_EEEEEENSA_6LayoutISE_NSB_IJNSC_ILi0EEESZ_SZ_EEEEENSB_IJNSA_10UnderscoreES12_S12_EEEEENS7_6detail27Sm100ImplicitGemmTileTraitsINSA_13SM90_TMA_LOADENSA_14ComposedLayoutINSA_7SwizzleILi3ELi4ELi3EEENSA_18smem_ptr_flag_bitsILi8EEENSY_INSB_IJSG_NSC_ILi8EEEEEENSB_IJSD_SG_EEEEEEEvEENS16_INSA_20SM90_TMA_LOAD_IM2COLES1H_vEEEENS_8epilogue10collective18CollectiveEpilogueINS1M_23Sm100TmaWarpSpecializedILi2ELi2ELi64ELb0ELb0EEEJSK_NSB_IJNSY_ISG_SD_EENSY_ISI_SD_EEEEESL_NSB_IJlNSB_IJSD_lllEEESZ_EEESL_S1V_NS1M_6fusion15FusionCallbacksIS1Q_NS1W_17LinearCombinationISL_fSL_fLNS_15FloatRoundStyleE2EEESK_S1T_JEEENSA_5SM1004TMEM4LOAD26SM100_TMEM_LOAD_32dp32b64xES17_NS18_INS19_ILi2ELi4ELi3EEES1C_NSY_INSB_IJS1D_SI_EEENSB_IJSI_SD_EEEEEEENSA_39AutoVectorizingCopyWithAssumedAlignmentILi128EEENSA_14SM90_TMA_STOREES2A_S2C_S2C_EEEvvEEEEvNT_6ParamsE --------------------------
	.section	.nv.info._ZN7cutlass13device_kernelINS_4conv6kernel13ConvUniversalINS1_16ConvProblemShapeILNS1_8OperatorE2ELi3EEENS1_10collective14CollectiveConvINS1_47MainloopSm100TmaUmmaWarpSpecializedImplicitGemmILS5_2ELi12ELi3ELi1ELi2EN4cute5tupleIJNSA_1CILi1EEESD_SD_EEEEENSB_IJNSC_ILi128EEENSB_IJSG_EEENSB_IJNSC_ILi64EEEEEEEEENS_12float_e4m3_tESL_NSA_8TiledMMAINSA_8MMA_AtomIJNSA_10MMA_TraitsINSA_19SM100_MMA_F8F6F4_SSEJSL_SL_fSG_SG_NSA_17integral_constantINSA_4UMMA5MajorELSS_1EEEST_NSQ_INSR_7ScaleInELSU_0EEESV_EEEEEENSA_6LayoutISE_NSB_IJNSC_ILi0EEESZ_SZ_EEEEENSB_IJNSA_10UnderscoreES12_S12_EEEEENS7_6detail27Sm100ImplicitGemmTileTraitsINSA_13SM90_TMA_LOADENSA_14ComposedLayoutINSA_7SwizzleILi3ELi4ELi3EEENSA_18smem_ptr_flag_bitsILi8EEENSY_INSB_IJSG_NSC_ILi8EEEEEENSB_IJSD_SG_EEEEEEEvEENS16_INSA_20SM90_TMA_LOAD_IM2COLES1H_vEEEENS_8epilogue10collective18CollectiveEpilogueINS1M_23Sm100TmaWarpSpecializedILi2ELi2ELi64ELb0ELb0EEEJSK_NSB_IJNSY_ISG_SD_EENSY_ISI_SD_EEEEESL_NSB_IJlNSB_IJSD_lllEEESZ_EEESL_S1V_NS1M_6fusion15FusionCallbacksIS1Q_NS1W_17LinearCombinationISL_fSL_fLNS_15FloatRoundStyleE2EEESK_S1T_JEEENSA_5SM1004TMEM4LOAD26SM100_TMEM_LOAD_32dp32b64xES17_NS18_INS19_ILi2ELi4ELi3EEES1C_NSY_INSB_IJS1D_SI_EEENSB_IJSI_SD_EEEEEEENSA_39AutoVectorizingCopyWithAssumedAlignmentILi128EEENSA_14SM90_TMA_STOREES2A_S2C_S2C_EEEvvEEEEvNT_6ParamsE,"",@"SHT_CUDA_INFO"
	.sectionflags	@""
	.align	4


	//----- nvinfo : EIATTR_CUDA_API_VERSION
	.align		4
        /*0000*/ 	.byte	0x04, 0x37
        /*0002*/ 	.short	(.L_31 - .L_30)
.L_30:
        /*0004*/ 	.word	0x00000082


	//----- nvinfo : EIATTR_KPARAM_INFO
	.align		4
.L_31:
        /*0008*/ 	.byte	0x04, 0x17
        /*000a*/ 	.short	(.L_33 - .L_32)
.L_32:
        /*000c*/ 	.word	0x00000000
        /*0010*/ 	.short	0x0000
        /*0012*/ 	.short	0x0000
        /*0014*/ 	.byte	0x00, 0xf0, 0x01, 0x24


	//----- nvinfo : EIATTR_AT_ENTRY_FRAGMENTS
	.align		4
.L_33:
        /*0018*/ 	.byte	0x04, 0x4f
        /*001a*/ 	.short	(.L_35 - .L_34)


	//   ....[0]....
.L_34:
        /*001c*/ 	.word	0x00000006


	//----- nvinfo : EIATTR_RESERVED_SMEM_USED
	.align		4
.L_35:
        /*0020*/ 	.byte	0x01, 0x41
	.zero		2


	//----- nvinfo : EIATTR_SPARSE_MMA_MASK
	.align		4
        /*0024*/ 	.byte	0x03, 0x50
        /*0026*/ 	.short	0x0000


	//----- nvinfo : EIATTR_TCGEN05_1CTA_USED
	.align		4
        /*0028*/ 	.byte	0x01, 0x51
	.zero		2


	//----- nvinfo : EIATTR_MAXREG_COUNT
	.align		4
        /*002c*/ 	.byte	0x03, 0x1b
        /*002e*/ 	.short	0x00ff


	//----- nvinfo : EIATTR_NUM_BARRIERS
	.align		4
        /*0030*/ 	.byte	0x02, 0x4c
        /*0032*/ 	.byte	0x07
	.zero		1


	//----- nvinfo : EIATTR_EXTERNS
	.align		4
        /*0034*/ 	.byte	0x04, 0x0f
        /*0036*/ 	.short	(.L_37 - .L_36)


	//   ....[0]....
	.align		4
.L_36:
        /*0038*/ 	.word	index@(__assertfail)


	//----- nvinfo : EIATTR_MERCURY_ISA_VERSION
	.align		4
.L_37:
        /*003c*/ 	.byte	0x03, 0x5f
        /*003e*/ 	.short	0x0101


	//----- nvinfo : EIATTR_INT_WARP_WIDE_INSTR_OFFSETS
	.align		4
        /*0040*/ 	.byte	0x04, 0x31
        /*0042*/ 	.short	(.L_39 - .L_38)


	//   ....[0]....
.L_38:
        /*0044*/ 	.word	0x00004490


	//   ....[1]....
        /*0048*/ 	.word	0x000044b0


	//   ....[2]....
        /*004c*/ 	.word	0x000044e0


	//   ....[3]....
        /*0050*/ 	.word	0x00005720


	//   ....[4]....
        /*0054*/ 	.word	0x00005790


	//   ....[5]....
        /*0058*/ 	.word	0x000058a0


	//   ....[6]....
        /*005c*/ 	.word	0x00005950


	//----- nvinfo : EIATTR_COOP_GROUP_MASK_REGIDS
	.align		4
.L_39:
        /*0060*/ 	.byte	0x04, 0x29
        /*0062*/ 	.short	(.L_41 - .L_40)


	//   ....[0]....
.L_40:
        /*0064*/ 	.word	0xffffffff


	//   ....[1]....
        /*0068*/ 	.word	0xffffffff


	//   ....[2]....
        /*006c*/ 	.word	0xffffffff


	//   ....[3]....
        /*0070*/ 	.word	0xffffffff


	//   ....[4]....
        /*0074*/ 	.word	0xffffffff


	//   ....[5]....
        /*0078*/ 	.word	0xffffffff


	//   ....[6]....
        /*007c*/ 	.word	0xffffffff


	//   ....[7]....
        /*0080*/ 	.word	0xffffffff


	//   ....[8]....
        /*0084*/ 	.word	0xffffffff


	//   ....[9]....
        /*0088*/ 	.word	0xffffffff


	//   ....[10]....
        /*008c*/ 	.word	0xffffffff


	//   ....[11]....
        /*0090*/ 	.word	0xffffffff


	//----- nvinfo : EIATTR_COOP_GROUP_INSTR_OFFSETS
	.align		4
.L_41:
        /*0094*/ 	.byte	0x04, 0x28
        /*0096*/ 	.short	(.L_43 - .L_42)


	//   ....[0]....
.L_42:
        /*0098*/ 	.word	0x00000090


	//   ....[1]....
        /*009c*/ 	.word	0x00000500


	//   ....[2]....
        /*00a0*/ 	.word	0x000007a0


	//   ....[3]....
        /*00a4*/ 	.word	0x00000900


	//   ....[4]....
        /*00a8*/ 	.word	0x00000a00


	//   ....[5]....
        /*00ac*/ 	.word	0x00000b50


	//   ....[6]....
        /*00b0*/ 	.word	0x000027b0


	//   ....[7]....
        /*00b4*/ 	.word	0x00003900


	//   ....[8]....
        /*00b8*/ 	.word	0x00003b10


	//   ....[9]....
        /*00bc*/ 	.word	0x00003b40


	//   ....[10]....
        /*00c0*/ 	.word	0x00004370


	//   ....[11]....
        /*00c4*/ 	.word	0x000045b0


	//----- nvinfo : EIATTR_VRC_CTA_INIT_COUNT
	.align		4
.L_43:
        /*00c8*/ 	.byte	0x02, 0x4a
        /*00ca*/ 	.byte	0x80
	.zero		1


	//----- nvinfo : EIATTR_SYSCALL_OFFSETS
	.align		4
        /*00cc*/ 	.byte	0x04, 0x46
        /*00ce*/ 	.short	(.L_45 - .L_44)


	//   ....[0]....
.L_44:
        /*00d0*/ 	.word	0x00006b60


	//   ....[1]....
        /*00d4*/ 	.word	0x00006ca0


	//   ....[2]....
        /*00d8*/ 	.word	0x00007560


	//   ....[3]....
        /*00dc*/ 	.word	0x00008b70


	//----- nvinfo : EIATTR_MBARRIER_INSTR_OFFSETS
	.align		4
.L_45:
        /*00e0*/ 	.byte	0x04, 0x39
        /*00e2*/ 	.short	(.L_47 - .L_46)


	//   ....[0]....
.L_46:
        /*00e4*/ 	.word	0x00000600
        /*00e8*/ 	.word	0x000000ff
        /*00ec*/ 	.word	0x00000000
        /*00f0*/ 	.short	0x0100
        /*00f2*/ 	.byte	0x04
	.zero		1


	//   ....[1]....
        /*00f4*/ 	.word	0x00000610
        /*00f8*/ 	.word	0x000000ff
        /*00fc*/ 	.word	0x00000060
        /*0100*/ 	.short	0x0100
        /*0102*/ 	.byte	0x04
	.zero		1


	//   ....[2]....
        /*0104*/ 	.word	0x00000620
        /*0108*/ 	.word	0x000000ff
        /*010c*/ 	.word	0x00000008
        /*0110*/ 	.short	0x0100
        /*0112*/ 	.byte	0x04
	.zero		1


	//   ....[3]....
        /*0114*/ 	.word	0x00000630
        /*0118*/ 	.word	0x000000ff
        /*011c*/ 	.word	0x00000068
        /*0120*/ 	.short	0x0100
        /*0122*/ 	.byte	0x04
	.zero		1


	//   ....[4]....
        /*0124*/ 	.word	0x00000640
        /*0128*/ 	.word	0x000000ff
        /*012c*/ 	.word	0x00000010
        /*0130*/ 	.short	0x0100
        /*0132*/ 	.byte	0x04
	.zero		1


	//   ....[5]....
        /*0134*/ 	.word	0x00000650
        /*0138*/ 	.word	0x000000ff
        /*013c*/ 	.word	0x00000070
        /*0140*/ 	.short	0x0100
        /*0142*/ 	.byte	0x04
	.zero		1


	//   ....[6]....
        /*0144*/ 	.word	0x00000660
        /*0148*/ 	.word	0x000000ff
        /*014c*/ 	.word	0x00000018
        /*0150*/ 	.short	0x0100
        /*0152*/ 	.byte	0x04
	.zero		1


	//   ....[7]....
        /*0154*/ 	.word	0x00000670
        /*0158*/ 	.word	0x000000ff
        /*015c*/ 	.word	0x00000078
        /*0160*/ 	.short	0x0100
        /*0162*/ 	.byte	0x04
	.zero		1


	//   ....[8]....
        /*0164*/ 	.word	0x00000680
        /*0168*/ 	.word	0x000000ff
        /*016c*/ 	.word	0x00000020
        /*0170*/ 	.short	0x0100
        /*0172*/ 	.byte	0x04
	.zero		1


	//   ....[9]....
        /*0174*/ 	.word	0x00000690
        /*0178*/ 	.word	0x000000ff
        /*017c*/ 	.word	0x00000080
        /*0180*/ 	.short	0x0100
        /*0182*/ 	.byte	0x04
	.zero		1


	//   ....[10]....
        /*0184*/ 	.word	0x000006a0
        /*0188*/ 	.word	0x000000ff
        /*018c*/ 	.word	0x00000028
        /*0190*/ 	.short	0x0100
        /*0192*/ 	.byte	0x04
	.zero		1


	//   ....[11]....
        /*0194*/ 	.word	0x000006b0
        /*0198*/ 	.word	0x000000ff
        /*019c*/ 	.word	0x00000088
        /*01a0*/ 	.short	0x0100
        /*01a2*/ 	.byte	0x04
	.zero		1


	//   ....[12]....
        /*01a4*/ 	.word	0x000006c0
        /*01a8*/ 	.word	0x000000ff
        /*01ac*/ 	.word	0x00000030
        /*01b0*/ 	.short	0x0100
        /*01b2*/ 	.byte	0x04
	.zero		1


	//   ....[13]....
        /*01b4*/ 	.word	0x000006d0
        /*01b8*/ 	.word	0x000000ff
        /*01bc*/ 	.word	0x00000090
        /*01c0*/ 	.short	0x0100
        /*01c2*/ 	.byte	0x04
	.zero		1


	//   ....[14]....
        /*01c4*/ 	.word	0x000006e0
        /*01c8*/ 	.word	0x000000ff
        /*01cc*/ 	.word	0x00000038
        /*01d0*/ 	.short	0x0100
        /*01d2*/ 	.byte	0x04
	.zero		1


	//   ....[15]....
        /*01d4*/ 	.word	0x000006f0
        /*01d8*/ 	.word	0x000000ff
        /*01dc*/ 	.word	0x00000098
        /*01e0*/ 	.short	0x0100
        /*01e2*/ 	.byte	0x04
	.zero		1


	//   ....[16]....
        /*01e4*/ 	.word	0x00000700
        /*01e8*/ 	.word	0x000000ff
        /*01ec*/ 	.word	0x00000040
        /*01f0*/ 	.short	0x0100
        /*01f2*/ 	.byte	0x04
	.zero		1


	//   ....[17]....
        /*01f4*/ 	.word	0x00000710
        /*01f8*/ 	.word	0x000000ff
        /*01fc*/ 	.word	0x000000a0
        /*0200*/ 	.short	0x0100
        /*0202*/ 	.byte	0x04
	.zero		1


	//   ....[18]....
        /*0204*/ 	.word	0x00000720
        /*0208*/ 	.word	0x000000ff
        /*020c*/ 	.word	0x00000048
        /*0210*/ 	.short	0x0100
        /*0212*/ 	.byte	0x04
	.zero		1


	//   ....[19]....
        /*0214*/ 	.word	0x00000730
        /*0218*/ 	.word	0x000000ff
        /*021c*/ 	.word	0x000000a8
        /*0220*/ 	.short	0x0100
        /*0222*/ 	.byte	0x04
	.zero		1


	//   ....[20]....
        /*0224*/ 	.word	0x00000740
        /*0228*/ 	.word	0x000000ff
        /*022c*/ 	.word	0x00000050
        /*0230*/ 	.short	0x0100
        /*0232*/ 	.byte	0x04
	.zero		1


	//   ....[21]....
        /*0234*/ 	.word	0x00000750
        /*0238*/ 	.word	0x000000ff
        /*023c*/ 	.word	0x000000b0
        /*0240*/ 	.short	0x0100
        /*0242*/ 	.byte	0x04
	.zero		1


	//   ....[22]....
        /*0244*/ 	.word	0x00000760
        /*0248*/ 	.word	0x000000ff
        /*024c*/ 	.word	0x00000058
        /*0250*/ 	.short	0x0100
        /*0252*/ 	.byte	0x04
	.zero		1


	//   ....[23]....
        /*0254*/ 	.word	0x00000770
        /*0258*/ 	.word	0x000000ff
        /*025c*/ 	.word	0x000000b8
        /*0260*/ 	.short	0x0100
        /*0262*/ 	.byte	0x04
	.zero		1


	//   ....[24]....
        /*0264*/ 	.word	0x000008b0
        /*0268*/ 	.word	0x000000ff
        /*026c*/ 	.word	0x000000c0
        /*0270*/ 	.short	0x0100
        /*0272*/ 	.byte	0x04
	.zero		1


	//   ....[25]....
        /*0274*/ 	.word	0x000008c0
        /*0278*/ 	.word	0x000000ff
        /*027c*/ 	.word	0x000000d0
        /*0280*/ 	.short	0x0100
        /*0282*/ 	.byte	0x04
	.zero		1


	//   ....[26]....
        /*0284*/ 	.word	0x000008d0
        /*0288*/ 	.word	0x000000ff
        /*028c*/ 	.word	0x000000c8
        /*0290*/ 	.short	0x0100
        /*0292*/ 	.byte	0x04
	.zero		1


	//   ....[27]....
        /*0294*/ 	.word	0x000008e0
        /*0298*/ 	.word	0x000000ff
        /*029c*/ 	.word	0x000000d8
        /*02a0*/ 	.short	0x0100
        /*02a2*/ 	.byte	0x04
	.zero		1


	//   ....[28]....
        /*02a4*/ 	.word	0x000009d0
        /*02a8*/ 	.word	0x000000ff
        /*02ac*/ 	.word	0x000000e0
        /*02b0*/ 	.short	0x0100
        /*02b2*/ 	.byte	0x06
	.zero		1


	//   ....[29]....
        /*02b4*/ 	.word	0x000009e0
        /*02b8*/ 	.word	0x000000ff
        /*02bc*/ 	.word	0x000000e8
        /*02c0*/ 	.short	0x0100
        /*02c2*/ 	.byte	0x06
	.zero		1


	//   ....[30]....
        /*02c4*/ 	.word	0x00000b20
        /*02c8*/ 	.word	0x000000ff
        /*02cc*/ 	.word	0x000000f0
        /*02d0*/ 	.short	0x0100
        /*02d2*/ 	.byte	0x06
	.zero		1


	//   ....[31]....
        /*02d4*/ 	.word	0x00000b30
        /*02d8*/ 	.word	0x000000ff
        /*02dc*/ 	.word	0x000000f8
        /*02e0*/ 	.short	0x0100
        /*02e2*/ 	.byte	0x06
	.zero		1


	//   ....[32]....
        /*02e4*/ 	.word	0x00000c80
        /*02e8*/ 	.word	0x000000ff
        /*02ec*/ 	.word	0x00000100
        /*02f0*/ 	.short	0x0100
        /*02f2*/ 	.byte	0x04
	.zero		1


	//   ....[33]....
        /*02f4*/ 	.word	0x00000c90
        /*02f8*/ 	.word	0x000000ff
        /*02fc*/ 	.word	0x00000110
        /*0300*/ 	.short	0x0100
        /*0302*/ 	.byte	0x04
	.zero		1


	//   ....[34]....
        /*0304*/ 	.word	0x00000ca0
        /*0308*/ 	.word	0x000000ff
        /*030c*/ 	.word	0x00000108
        /*0310*/ 	.short	0x0100
        /*0312*/ 	.byte	0x04
	.zero		1


	//   ....[35]....
        /*0314*/ 	.word	0x00000cb0
        /*0318*/ 	.word	0x000000ff
        /*031c*/ 	.word	0x00000118
        /*0320*/ 	.short	0x0100
        /*0322*/ 	.byte	0x04
	.zero		1


	//   ....[36]....
        /*0324*/ 	.word	0x00001ab0
        /*0328*/ 	.word	0x000000ff
        /*032c*/ 	.word	0x00000060
        /*0330*/ 	.short	0x010a
        /*0332*/ 	.byte	0x08
	.zero		1


	//   ....[37]....
        /*0334*/ 	.word	0x00001e30
        /*0338*/ 	.word	0x000000ff
        /*033c*/ 	.word	0x00000060
        /*0340*/ 	.short	0x010a
        /*0342*/ 	.byte	0x29
	.zero		1


	//   ....[38]....
        /*0344*/ 	.word	0x00001fa0
        /*0348*/ 	.word	0x000000ff
        /*034c*/ 	.word	0x00000060
        /*0350*/ 	.short	0x010a
        /*0352*/ 	.byte	0x08
	.zero		1


	//   ....[39]....
        /*0354*/ 	.word	0x00002200
        /*0358*/ 	.word	0x000000ff
        /*035c*/ 	.word	0x000000e8
        /*0360*/ 	.short	0x0101
        /*0362*/ 	.byte	0x2c
	.zero		1


	//   ....[40]....
        /*0364*/ 	.word	0x00002230
        /*0368*/ 	.word	0x000000ff
        /*036c*/ 	.word	0x00000060
        /*0370*/ 	.short	0x010a
        /*0372*/ 	.byte	0x04
	.zero		1


	//   ....[41]....
        /*0374*/ 	.word	0x000023f0
        /*0378*/ 	.word	0x000000ff
        /*037c*/ 	.word	0x00000060
        /*0380*/ 	.short	0x010a
        /*0382*/ 	.byte	0x21
	.zero		1


	//   ....[42]....
        /*0384*/ 	.word	0x00002560
        /*0388*/ 	.word	0x000000ff
        /*038c*/ 	.word	0x00000060
        /*0390*/ 	.short	0x010a
        /*0392*/ 	.byte	0x08
	.zero		1


	//   ....[43]....
        /*0394*/ 	.word	0x000027c0
        /*0398*/ 	.word	0x000000ff
        /*039c*/ 	.word	0x000000f0
        /*03a0*/ 	.short	0x010a
        /*03a2*/ 	.byte	0x2c
	.zero		1


	//   ....[44]....
        /*03a4*/ 	.word	0x00002880
        /*03a8*/ 	.word	0x000000ff
        /*03ac*/ 	.word	0x00000000
        /*03b0*/ 	.short	0x0101
        /*03b2*/ 	.byte	0x04
	.zero		1


	//   ....[45]....
        /*03b4*/ 	.word	0x00002e70
        /*03b8*/ 	.word	0x000000ff
        /*03bc*/ 	.word	0x00000000
        /*03c0*/ 	.short	0x010a
        /*03c2*/ 	.byte	0x04
	.zero		1


	//   ....[46]....
        /*03c4*/ 	.word	0x00002f10
        /*03c8*/ 	.word	0x000000ff
        /*03cc*/ 	.word	0x00000000
        /*03d0*/ 	.short	0x010a
        /*03d2*/ 	.byte	0x05
	.zero		1


	//   ....[47]....
        /*03d4*/ 	.word	0x00002fb0
        /*03d8*/ 	.word	0x000000ff
        /*03dc*/ 	.word	0x00000000
        /*03e0*/ 	.short	0x010a
        /*03e2*/ 	.byte	0x05
	.zero		1


	//   ....[48]....
        /*03e4*/ 	.word	0x00003050
        /*03e8*/ 	.word	0x000000ff
        /*03ec*/ 	.word	0x00000000
        /*03f0*/ 	.short	0x010a
        /*03f2*/ 	.byte	0x05
	.zero		1


	//   ....[49]....
        /*03f4*/ 	.word	0x000030f0
        /*03f8*/ 	.word	0x000000ff
        /*03fc*/ 	.word	0x00000000
        /*0400*/ 	.short	0x010a
        /*0402*/ 	.byte	0x05
	.zero		1


	//   ....[50]....
        /*0404*/ 	.word	0x00003190
        /*0408*/ 	.word	0x000000ff
        /*040c*/ 	.word	0x00000000
        /*0410*/ 	.short	0x010a
        /*0412*/ 	.byte	0x05
	.zero		1


	//   ....[51]....
        /*0414*/ 	.word	0x00003230
        /*0418*/ 	.word	0x000000ff
        /*041c*/ 	.word	0x00000000
        /*0420*/ 	.short	0x010a
        /*0422*/ 	.byte	0x05
	.zero		1


	//   ....[52]....
        /*0424*/ 	.word	0x000032d0
        /*0428*/ 	.word	0x000000ff
        /*042c*/ 	.word	0x00000000
        /*0430*/ 	.short	0x010a
        /*0432*/ 	.byte	0x05
	.zero		1


	//   ....[53]....
        /*0434*/ 	.word	0x00003370
        /*0438*/ 	.word	0x000000ff
        /*043c*/ 	.word	0x00000000
        /*0440*/ 	.short	0x010a
        /*0442*/ 	.byte	0x05
	.zero		1


	//   ....[54]....
        /*0444*/ 	.word	0x00003410
        /*0448*/ 	.word	0x000000ff
        /*044c*/ 	.word	0x00000000
        /*0450*/ 	.short	0x010a
        /*0452*/ 	.byte	0x05
	.zero		1


	//   ....[55]....
        /*0454*/ 	.word	0x000034b0
        /*0458*/ 	.word	0x000000ff
        /*045c*/ 	.word	0x00000000
        /*0460*/ 	.short	0x010a
        /*0462*/ 	.byte	0x05
	.zero		1


	//   ....[56]....
        /*0464*/ 	.word	0x00003560
        /*0468*/ 	.word	0x00000000
        /*046c*/ 	.word	0x00000000
        /*0470*/ 	.short	0x010a
        /*0472*/ 	.byte	0xff
	.zero		1


	//   ....[57]....
        /*0474*/ 	.word	0x000036b0
        /*0478*/ 	.word	0x000000ff
        /*047c*/ 	.word	0x000000f8
        /*0480*/ 	.short	0x010a
        /*0482*/ 	.byte	0x04
	.zero		1


	//   ....[58]....
        /*0484*/ 	.word	0x00003750
        /*0488*/ 	.word	0x000000ff
        /*048c*/ 	.word	0x000000f0
        /*0490*/ 	.short	0x010a
        /*0492*/ 	.byte	0x04
	.zero		1


	//   ....[59]....
        /*0494*/ 	.word	0x000037f0
        /*0498*/ 	.word	0x000000ff
        /*049c*/ 	.word	0x00000000
        /*04a0*/ 	.short	0x0101
        /*04a2*/ 	.byte	0x05
	.zero		1


	//   ....[60]....
        /*04a4*/ 	.word	0x00003830
        /*04a8*/ 	.word	0x000000ff
        /*04ac*/ 	.word	0x000000f8
        /*04b0*/ 	.short	0x0106
        /*04b2*/ 	.byte	0x04
	.zero		1


	//   ....[61]....
        /*04b4*/ 	.word	0x00003870
        /*04b8*/ 	.word	0x00000000
        /*04bc*/ 	.word	0x000000f8
        /*04c0*/ 	.short	0x010a
        /*04c2*/ 	.byte	0xff
	.zero		1


	//   ....[62]....
        /*04c4*/ 	.word	0x00003d70
        /*04c8*/ 	.word	0x000000ff
        /*04cc*/ 	.word	0x000000f0
        /*04d0*/ 	.short	0x010a
        /*04d2*/ 	.byte	0x13
	.zero		1


	//   ....[63]....
        /*04d4*/ 	.word	0x00003e20
        /*04d8*/ 	.word	0x000000ff
        /*04dc*/ 	.word	0x00000000
        /*04e0*/ 	.short	0x0101
        /*04e2*/ 	.byte	0x1d
	.zero		1


	//   ....[64]....
        /*04e4*/ 	.word	0x00003e30
        /*04e8*/ 	.word	0x000000ff
        /*04ec*/ 	.word	0x00000110
        /*04f0*/ 	.short	0x010a
        /*04f2*/ 	.byte	0x17
	.zero		1


	//   ....[65]....
        /*04f4*/ 	.word	0x00003ec0
        /*04f8*/ 	.word	0x000000ff
        /*04fc*/ 	.word	0x00000000
        /*0500*/ 	.short	0x010a
        /*0502*/ 	.byte	0x04
	.zero		1


	//   ....[66]....
        /*0504*/ 	.word	0x00003f60
        /*0508*/ 	.word	0x000000ff
        /*050c*/ 	.word	0x00000000
        /*0510*/ 	.short	0x010a
        /*0512*/ 	.byte	0x0f
	.zero		1


	//   ....[67]....
        /*0514*/ 	.word	0x000040a0
        /*0518*/ 	.word	0x000000ff
        /*051c*/ 	.word	0x00000000
        /*0520*/ 	.short	0x010a
        /*0522*/ 	.byte	0x04
	.zero		1


	//   ....[68]....
        /*0524*/ 	.word	0x000042c0
        /*0528*/ 	.word	0x000000ff
        /*052c*/ 	.word	0x00000000
        /*0530*/ 	.short	0x010a
        /*0532*/ 	.byte	0x04
	.zero		1


	//   ....[69]....
        /*0534*/ 	.word	0x00004350
        /*0538*/ 	.word	0x000000ff
        /*053c*/ 	.word	0x00000000
        /*0540*/ 	.short	0x010a
        /*0542*/ 	.byte	0x04
	.zero		1


	//   ....[70]....
        /*0544*/ 	.word	0x00004b00
        /*0548*/ 	.word	0x000000ff
        /*054c*/ 	.word	0x000000f0
        /*0550*/ 	.short	0x010a
        /*0552*/ 	.byte	0x16
	.zero		1


	//   ....[71]....
        /*0554*/ 	.word	0x00004ba0
        /*0558*/ 	.word	0x000000ff
        /*055c*/ 	.word	0x00000000
        /*0560*/ 	.short	0x0101
        /*0562*/ 	.byte	0x2e
	.zero		1


	//   ....[72]....
        /*0564*/ 	.word	0x000050d0
        /*0568*/ 	.word	0x000000ff
        /*056c*/ 	.word	0x000000e8
        /*0570*/ 	.short	0x010a
        /*0572*/ 	.byte	0x16
	.zero		1


	//   ....[73]....
        /*0574*/ 	.word	0x000056c0
        /*0578*/ 	.word	0x000000ff
        /*057c*/ 	.word	0x000000d0
        /*0580*/ 	.short	0x010a
        /*0582*/ 	.byte	0x16
	.zero		1


	//   ....[74]....
        /*0584*/ 	.word	0x00005850
        /*0588*/ 	.word	0x000000ff
        /*058c*/ 	.word	0x000000c0
        /*0590*/ 	.short	0x010b
        /*0592*/ 	.byte	0x16
	.zero		1


	//   ....[75]....
        /*0594*/ 	.word	0x00005860
        /*0598*/ 	.word	0x000000ff
        /*059c*/ 	.word	0x00000000
        /*05a0*/ 	.short	0x0101
        /*05a2*/ 	.byte	0x31
	.zero		1


	//   ....[76]....
        /*05a4*/ 	.word	0x00005870
        /*05a8*/ 	.word	0x000000ff
        /*05ac*/ 	.word	0x000000d8
        /*05b0*/ 	.short	0x010a
        /*05b2*/ 	.byte	0x16
	.zero		1


	//   ....[77]....
        /*05b4*/ 	.word	0x000059f0
        /*05b8*/ 	.word	0x000000ff
        /*05bc*/ 	.word	0x000000c8
        /*05c0*/ 	.short	0x010b
        /*05c2*/ 	.byte	0x16
	.zero		1


	//   ....[78]....
        /*05c4*/ 	.word	0x00005a00
        /*05c8*/ 	.word	0x000000ff
        /*05cc*/ 	.word	0x00000000
        /*05d0*/ 	.short	0x0101
        /*05d2*/ 	.byte	0x30
	.zero		1


	//   ....[79]....
        /*05d4*/ 	.word	0x00005a30
        /*05d8*/ 	.word	0x000000ff
        /*05dc*/ 	.word	0x000000d0
        /*05e0*/ 	.short	0x010a
        /*05e2*/ 	.byte	0x16
	.zero		1


	//   ....[80]....
        /*05e4*/ 	.word	0x00005a70
        /*05e8*/ 	.word	0x00000000
        /*05ec*/ 	.word	0x000000d8
        /*05f0*/ 	.short	0x010a
        /*05f2*/ 	.byte	0xff
	.zero		1


	//   ....[81]....
        /*05f4*/ 	.word	0x00005e00
        /*05f8*/ 	.word	0x000000ff
        /*05fc*/ 	.word	0x000000f0
        /*0600*/ 	.short	0x010a
        /*0602*/ 	.byte	0x31
	.zero		1


	//   ....[82]....
        /*0604*/ 	.word	0x00005ec0
        /*0608*/ 	.word	0x000000ff
        /*060c*/ 	.word	0x00000000
        /*0610*/ 	.short	0x0101
        /*0612*/ 	.byte	0x04
	.zero		1


	//   ....[83]....
        /*0614*/ 	.word	0x00007100
        /*0618*/ 	.word	0x00000000
        /*061c*/ 	.word	0x000000c0
        /*0620*/ 	.short	0x010a
        /*0622*/ 	.byte	0xff
	.zero		1


	//   ....[84]....
        /*0624*/ 	.word	0x00007140
        /*0628*/ 	.word	0x000000b7
        /*062c*/ 	.word	0x00000100
        /*0630*/ 	.short	0x010a
        /*0632*/ 	.byte	0xff
	.zero		1


	//   ....[85]....
        /*0634*/ 	.word	0x00007280
        /*0638*/ 	.word	0x00000000
        /*063c*/ 	.word	0x000000c0
        /*0640*/ 	.short	0x010a
        /*0642*/ 	.byte	0xff
	.zero		1


	//   ....[86]....
        /*0644*/ 	.word	0x000073d0
        /*0648*/ 	.word	0x00000002
        /*064c*/ 	.word	0x00000000
        /*0650*/ 	.short	0x0101
        /*0652*/ 	.byte	0xff
	.zero		1


	//   ....[87]....
        /*0654*/ 	.word	0x00007430
        /*0658*/ 	.word	0x000000b7
        /*065c*/ 	.word	0x00000100
        /*0660*/ 	.short	0x010a
        /*0662*/ 	.byte	0xff
	.zero		1


	//   ....[88]....
        /*0664*/ 	.word	0x000087e0
        /*0668*/ 	.word	0x000000c5
        /*066c*/ 	.word	0x000000c0
        /*0670*/ 	.short	0x010a
        /*0672*/ 	.byte	0xff
	.zero		1


	//   ....[89]....
        /*0674*/ 	.word	0x000088c0
        /*0678*/ 	.word	0x000000c5
        /*067c*/ 	.word	0x000000c0
        /*0680*/ 	.short	0x010a
        /*0682*/ 	.byte	0xff
	.zero		1


	//   ....[90]....
        /*0684*/ 	.word	0x000089f0
        /*0688*/ 	.word	0x00000000
        /*068c*/ 	.word	0x00000000
        /*0690*/ 	.short	0x0101
        /*0692*/ 	.byte	0xff
	.zero		1


	//   ....[91]....
        /*0694*/ 	.word	0x00009010
        /*0698*/ 	.word	0x000000ff
        /*069c*/ 	.word	0x00000000
        /*06a0*/ 	.short	0x0101
        /*06a2*/ 	.byte	0x04
	.zero		1


	//   ....[92]....
        /*06a4*/ 	.word	0x00009e80
        /*06a8*/ 	.word	0x00000000
        /*06ac*/ 	.word	0x00000060
        /*06b0*/ 	.short	0x010a
        /*06b2*/ 	.byte	0xff
	.zero		1


	//   ....[93]....
        /*06b4*/ 	.word	0x00009ee0
        /*06b8*/ 	.word	0x00000000
        /*06bc*/ 	.word	0x00000060
        /*06c0*/ 	.short	0x010a
        /*06c2*/ 	.byte	0xff
	.zero		1


	//   ....[94]....
        /*06c4*/ 	.word	0x00009f40
        /*06c8*/ 	.word	0x00000000
        /*06cc*/ 	.word	0x000000f0
        /*06d0*/ 	.short	0x010a
        /*06d2*/ 	.byte	0xff
	.zero		1


	//   ....[95]....
        /*06d4*/ 	.word	0x00009fa0
        /*06d8*/ 	.word	0x00000000
        /*06dc*/ 	.word	0x00000000
        /*06e0*/ 	.short	0x010a
        /*06e2*/ 	.byte	0xff
	.zero		1


	//   ....[96]....
        /*06e4*/ 	.word	0x0000a000
        /*06e8*/ 	.word	0x00000000
        /*06ec*/ 	.word	0x00000000
        /*06f0*/ 	.short	0x010a
        /*06f2*/ 	.byte	0xff
	.zero		1


	//   ....[97]....
        /*06f4*/ 	.word	0x0000a060
        /*06f8*/ 	.word	0x00000000
        /*06fc*/ 	.word	0x00000000
        /*0700*/ 	.short	0x010a
        /*0702*/ 	.byte	0xff
	.zero		1


	//   ....[98]....
        /*0704*/ 	.word	0x0000a0c0
        /*0708*/ 	.word	0x00000000
        /*070c*/ 	.word	0x00000000
        /*0710*/ 	.short	0x010a
        /*0712*/ 	.byte	0xff
	.zero		1


	//   ....[99]....
        /*0714*/ 	.word	0x0000a120
        /*0718*/ 	.word	0x00000000
        /*071c*/ 	.word	0x00000000
        /*0720*/ 	.short	0x010a
        /*0722*/ 	.byte	0xff
	.zero		1


	//   ....[100]....
        /*0724*/ 	.word	0x0000a180
        /*0728*/ 	.word	0x00000000
        /*072c*/ 	.word	0x00000000
        /*0730*/ 	.short	0x010a
        /*0732*/ 	.byte	0xff
	.zero		1


	//   ....[101]....
        /*0734*/ 	.word	0x0000a1e0
        /*0738*/ 	.word	0x00000000
        /*073c*/ 	.word	0x00000000
        /*0740*/ 	.short	0x010a
        /*0742*/ 	.byte	0xff
	.zero		1


	//   ....[102]....
        /*0744*/ 	.word	0x0000a240
        /*0748*/ 	.word	0x00000000
        /*074c*/ 	.word	0x00000000
        /*0750*/ 	.short	0x010a
        /*0752*/ 	.byte	0xff
	.zero		1


	//   ....[103]....
        /*0754*/ 	.word	0x0000a2a0
        /*0758*/ 	.word	0x00000000
        /*075c*/ 	.word	0x00000000
        /*0760*/ 	.short	0x010a
        /*0762*/ 	.byte	0xff
	.zero		1


	//   ....[104]....
        /*0764*/ 	.word	0x0000a300
        /*0768*/ 	.word	0x00000000
        /*076c*/ 	.word	0x00000000
        /*0770*/ 	.short	0x010a
        /*0772*/ 	.byte	0xff
	.zero		1


	//   ....[105]....
        /*0774*/ 	.word	0x0000a360
        /*0778*/ 	.word	0x00000000
        /*077c*/ 	.word	0x00000000
        /*0780*/ 	.short	0x010a
        /*0782*/ 	.byte	0xff
	.zero		1


	//   ....[106]....
        /*0784*/ 	.word	0x0000a3c0
        /*0788*/ 	.word	0x00000004
        /*078c*/ 	.word	0x000000f8
        /*0790*/ 	.short	0x010a
        /*0792*/ 	.byte	0xff
	.zero		1


	//   ....[107]....
        /*0794*/ 	.word	0x0000a420
        /*0798*/ 	.word	0x00000004
        /*079c*/ 	.word	0x000000f0
        /*07a0*/ 	.short	0x010a
        /*07a2*/ 	.byte	0xff
	.zero		1


	//   ....[108]....
        /*07a4*/ 	.word	0x0000a480
        /*07a8*/ 	.word	0x00000000
        /*07ac*/ 	.word	0x000000f0
        /*07b0*/ 	.short	0x010a
        /*07b2*/ 	.byte	0xff
	.zero		1


	//   ....[109]....
        /*07b4*/ 	.word	0x0000a4e0
        /*07b8*/ 	.word	0x00000005
        /*07bc*/ 	.word	0x00000110
        /*07c0*/ 	.short	0x010a
        /*07c2*/ 	.byte	0xff
	.zero		1


	//   ....[110]....
        /*07c4*/ 	.word	0x0000a540
        /*07c8*/ 	.word	0x00000000
        /*07cc*/ 	.word	0x00000000
        /*07d0*/ 	.short	0x010a
        /*07d2*/ 	.byte	0xff
	.zero		1


	//   ....[111]....
        /*07d4*/ 	.word	0x0000a5a0
        /*07d8*/ 	.word	0x00000000
        /*07dc*/ 	.word	0x00000000
        /*07e0*/ 	.short	0x010a
        /*07e2*/ 	.byte	0xff
	.zero		1


	//   ....[112]....
        /*07e4*/ 	.word	0x0000a600
        /*07e8*/ 	.word	0x00000000
        /*07ec*/ 	.word	0x00000000
        /*07f0*/ 	.short	0x010a
        /*07f2*/ 	.byte	0xff
	.zero		1


	//   ....[113]....
        /*07f4*/ 	.word	0x0000a660
        /*07f8*/ 	.word	0x00000000
        /*07fc*/ 	.word	0x000000f0
        /*0800*/ 	.short	0x010a
        /*0802*/ 	.byte	0xff
	.zero		1


	//   ....[114]....
        /*0804*/ 	.word	0x0000a6c0
        /*0808*/ 	.word	0x00000003
        /*080c*/ 	.word	0x000000e8
        /*0810*/ 	.short	0x010a
        /*0812*/ 	.byte	0xff
	.zero		1


	//   ....[115]....
        /*0814*/ 	.word	0x0000a720
        /*0818*/ 	.word	0x00000000
        /*081c*/ 	.word	0x000000d0
        /*0820*/ 	.short	0x010a
        /*0822*/ 	.byte	0xff
	.zero		1


	//   ....[116]....
        /*0824*/ 	.word	0x0000a780
        /*0828*/ 	.word	0x00000000
        /*082c*/ 	.word	0x000000d8
        /*0830*/ 	.short	0x010a
        /*0832*/ 	.byte	0xff
	.zero		1


	//   ....[117]....
        /*0834*/ 	.word	0x0000a7e0
        /*0838*/ 	.word	0x00000000
        /*083c*/ 	.word	0x000000d0
        /*0840*/ 	.short	0x010a
        /*0842*/ 	.byte	0xff
	.zero		1


	//   ....[118]....
        /*0844*/ 	.word	0x0000a840
        /*0848*/ 	.word	0x00000000
        /*084c*/ 	.word	0x000000f0
        /*0850*/ 	.short	0x010a
        /*0852*/ 	.byte	0xff
	.zero		1


	//   ....[119]....
        /*0854*/ 	.word	0x0000a890
        /*0858*/ 	.word	0x00000000
        /*085c*/ 	.word	0x000000c0
        /*0860*/ 	.short	0x010a
        /*0862*/ 	.byte	0xff
	.zero		1


	//   ....[120]....
        /*0864*/ 	.word	0x0000a8e0
        /*0868*/ 	.word	0x000000b7
        /*086c*/ 	.word	0x00000100
        /*0870*/ 	.short	0x010a
        /*0872*/ 	.byte	0xff
	.zero		1


	//   ....[121]....
        /*0874*/ 	.word	0x0000a930
        /*0878*/ 	.word	0x000000c5
        /*087c*/ 	.word	0x000000c0
        /*0880*/ 	.short	0x010a
        /*0882*/ 	.byte	0xff
	.zero		1


	//----- nvinfo : EIATTR_NUM_MBARRIERS
	.align		4
.L_47:
        /*0884*/ 	.byte	0x03, 0x38
        /*0886*/ 	.short	0x0024


	//----- nvinfo : EIATTR_EXIT_INSTR_OFFSETS
	.align		4
        /*0888*/ 	.byte	0x04, 0x1c
        /*088a*/ 	.short	(.L_49 - .L_48)


	//   ....[0]....
.L_48:
        /*088c*/ 	.word	0x00003590


	//   ....[1]....
        /*0890*/ 	.word	0x00003840


	//   ....[2]....
        /*0894*/ 	.word	0x000038a0


	//   ....[3]....
        /*0898*/ 	.word	0x000045c0


	//   ....[4]....
        /*089c*/ 	.word	0x00005aa0


	//   ....[5]....
        /*08a0*/ 	.word	0x00005ae0


	//   ....[6]....
        /*08a4*/ 	.word	0x00009e60


	//----- nvinfo : EIATTR_MAX_THREADS
	.align		4
.L_49:
        /*08a8*/ 	.byte	0x04, 0x05
        /*08aa*/ 	.short	(.L_51 - .L_50)
.L_50:
        /*08ac*/ 	.word	0x00000100
        /*08b0*/ 	.word	0x00000001
        /*08b4*/ 	.word	0x00000001


	//----- nvinfo : EIATTR_CRS_STACK_SIZE
	.align		4
.L_51:
        /*08b8*/ 	.byte	0x04, 0x1e
        /*08ba*/ 	.short	(.L_53 - .L_52)
.L_52:
        /*08bc*/ 	.word	0x00000000


	//----- nvinfo : EIATTR_CBANK_PARAM_SIZE
	.align		4
.L_53:
        /*08c0*/ 	.byte	0x03, 0x19
        /*08c2*/ 	.short	0x0900


	//----- nvinfo : EIATTR_PARAM_CBANK
	.align		4
        /*08c4*/ 	.byte	0x04, 0x0a
        /*08c6*/ 	.short	(.L_55 - .L_54)
	.align		4
.L_54:
        /*08c8*/ 	.word	index@(.nv.constant0._ZN7cutlass13device_kernelINS_4conv6kernel13ConvUniversalINS1_16ConvProblemShapeILNS1_8OperatorE2ELi3EEENS1_10collective14CollectiveConvINS1_47MainloopSm100TmaUmmaWarpSpecializedImplicitGemmILS5_2ELi12ELi3ELi1ELi2EN4cute5tupleIJNSA_1CILi1EEESD_SD_EEEEENSB_IJNSC_ILi128EEENSB_IJSG_EEENSB_IJNSC_ILi64EEEEEEEEENS_12float_e4m3_tESL_NSA_8TiledMMAINSA_8MMA_AtomIJNSA_10MMA_TraitsINSA_19SM100_MMA_F8F6F4_SSEJSL_SL_fSG_SG_NSA_17integral_constantINSA_4UMMA5MajorELSS_1EEEST_NSQ_INSR_7ScaleInELSU_0EEESV_EEEEEENSA_6LayoutISE_NSB_IJNSC_ILi0EEESZ_SZ_EEEEENSB_IJNSA_10UnderscoreES12_S12_EEEEENS7_6detail27Sm100ImplicitGemmTileTraitsINSA_13SM90_TMA_LOADENSA_14ComposedLayoutINSA_7SwizzleILi3ELi4ELi3EEENSA_18smem_ptr_flag_bitsILi8EEENSY_INSB_IJSG_NSC_ILi8EEEEEENSB_IJSD_SG_EEEEEEEvEENS16_INSA_20SM90_TMA_LOAD_IM2COLES1H_vEEEENS_8epilogue10collective18CollectiveEpilogueINS1M_23Sm100TmaWarpSpecializedILi2ELi2ELi64ELb0ELb0EEEJSK_NSB_IJNSY_ISG_SD_EENSY_ISI_SD_EEEEESL_NSB_IJlNSB_IJSD_lllEEESZ_EEESL_S1V_NS1M_6fusion15FusionCallbacksIS1Q_NS1W_17LinearCombinationISL_fSL_fLNS_15FloatRoundStyleE2EEESK_S1T_JEEENSA_5SM1004TMEM4LOAD26SM100_TMEM_LOAD_32dp32b64xES17_NS18_INS19_ILi2ELi4ELi3EEES1C_NSY_INSB_IJS1D_SI_EEENSB_IJSI_SD_EEEEEEENSA_39AutoVectorizingCopyWithAssumedAlignmentILi128EEENSA_14SM90_TMA_STOREES2A_S2C_S2C_EEEvvEEEEvNT_6ParamsE)
        /*08cc*/ 	.short	0x0380
        /*08ce*/ 	.short	0x0900


	//----- nvinfo : EIATTR_SW_WAR
	.align		4
.L_55:
        /*08d0*/ 	.byte	0x04, 0x36
        /*08d2*/ 	.short	(.L_57 - .L_56)
.L_56:
        /*08d4*/ 	.word	0x00000008
.L_57:


//--------------------- .nv.callgraph             --------------------------
	.section	.nv.callgraph,"",@"SHT_CUDA_CALLGRAPH"
	.align	4
	.sectionentsize	8
	.align		4
        /*0000*/ 	.word	0x00000000
	.align		4
        /*0004*/ 	.word	0xffffffff
	.align		4
        /*0008*/ 	.word	index@(_ZN7cutlass13device_kernelINS_4conv6kernel13ConvUniversalINS1_16ConvProblemShapeILNS1_8OperatorE2ELi3EEENS1_10collective14CollectiveConvINS1_47MainloopSm100TmaUmmaWarpSpecializedImplicitGemmILS5_2ELi12ELi3ELi1ELi2EN4cute5tupleIJNSA_1CILi1EEESD_SD_EEEEENSB_IJNSC_ILi128EEENSB_IJSG_EEENSB_IJNSC_ILi64EEEEEEEEENS_12float_e4m3_tESL_NSA_8TiledMMAINSA_8MMA_AtomIJNSA_10MMA_TraitsINSA_19SM100_MMA_F8F6F4_SSEJSL_SL_fSG_SG_NSA_17integral_constantINSA_4UMMA5MajorELSS_1EEEST_NSQ_INSR_7ScaleInELSU_0EEESV_EEEEEENSA_6LayoutISE_NSB_IJNSC_ILi0EEESZ_SZ_EEEEENSB_IJNSA_10UnderscoreES12_S12_EEEEENS7_6detail27Sm100ImplicitGemmTileTraitsINSA_13SM90_TMA_LOADENSA_14ComposedLayoutINSA_7SwizzleILi3ELi4ELi3EEENSA_18smem_ptr_flag_bitsILi8EEENSY_INSB_IJSG_NSC_ILi8EEEEEENSB_IJSD_SG_EEEEEEEvEENS16_INSA_20SM90_TMA_LOAD_IM2COLES1H_vEEEENS_8epilogue10collective18CollectiveEpilogueINS1M_23Sm100TmaWarpSpecializedILi2ELi2ELi64ELb0ELb0EEEJSK_NSB_IJNSY_ISG_SD_EENSY_ISI_SD_EEEEESL_NSB_IJlNSB_IJSD_lllEEESZ_EEESL_S1V_NS1M_6fusion15FusionCallbacksIS1Q_NS1W_17LinearCombinationISL_fSL_fLNS_15FloatRoundStyleE2EEESK_S1T_JEEENSA_5SM1004TMEM4LOAD26SM100_TMEM_LOAD_32dp32b64xES17_NS18_INS19_ILi2ELi4ELi3EEES1C_NSY_INSB_IJS1D_SI_EEENSB_IJSI_SD_EEEEEEENSA_39AutoVectorizingCopyWithAssumedAlignmentILi128EEENSA_14SM90_TMA_STOREES2A_S2C_S2C_EEEvvEEEEvNT_6ParamsE)
	.align		4
        /*000c*/ 	.word	index@(__assertfail)
	.align		4
        /*0010*/ 	.word	0x00000000
	.align		4
        /*0014*/ 	.word	0xfffffffe
	.align		4
        /*0018*/ 	.word	0x00000000
	.align		4
        /*001c*/ 	.word	0xfffffffd
	.align		4
        /*0020*/ 	.word	0x00000000
	.align		4
        /*0024*/ 	.word	0xfffffffc


//--------------------- .nv.constant4             --------------------------
	.section	.nv.constant4,"a",@progbits
	.align	8
	.align		8
.nv.constant4:
        /*0000*/ 	.dword	__assertfail
	.align		8
        /*0008*/ 	.dword	__unnamed_1
	.align		8
        /*0010*/ 	.dword	__unnamed_2
	.align		8
        /*0018*/ 	.dword	_ZN39_INTERNAL_6255d5ae_4_k_cu_1d2e7d97_43694cuda3std3__45__cpo5beginE
	.align		8
        /*0020*/ 	.dword	_ZN39_INTERNAL_6255d5ae_4_k_cu_1d2e7d97_43694cuda3std3__45__cpo3endE
	.align		8
        /*0028*/ 	.dword	_ZN39_INTERNAL_6255d5ae_4_k_cu_1d2e7d97_43694cuda3std3__45__cpo6cbeginE
	.align		8
        /*0030*/ 	.dword	_ZN39_INTERNAL_6255d5ae_4_k_cu_1d2e7d97_43694cuda3std3__45__cpo4cendE
	.align		8
        /*0038*/ 	.dword	_ZN39_INTERNAL_6255d5ae_4_k_cu_1d2e7d97_43694cuda3std3__441_GLOBAL__N__6255d5ae_4_k_cu_1d2e7d97_43696ignoreE
	.align		8
        /*0040*/ 	.dword	_ZN39_INTERNAL_6255d5ae_4_k_cu_1d2e7d97_43694cuda3std3__419piecewise_constructE
	.align		8
        /*0048*/ 	.dword	_ZN39_INTERNAL_6255d5ae_4_k_cu_1d2e7d97_43694cuda3std3__48in_placeE
	.align		8
        /*0050*/ 	.dword	_ZN39_INTERNAL_6255d5ae_4_k_cu_1d2e7d97_43694cuda3std6ranges3__45__cpo4swapE
	.align		8
        /*0058*/ 	.dword	_ZN39_INTERNAL_6255d5ae_4_k_cu_1d2e7d97_43694cuda3std6ranges3__45__cpo9iter_moveE
	.align		8
        /*0060*/ 	.dword	_ZN39_INTERNAL_6255d5ae_4_k_cu_1d2e7d97_43694cute7productE
	.align		8
        /*0068*/ 	.dword	_ZN39_INTERNAL_6255d5ae_4_k_cu_1d2e7d97_43694cute1_E
	.align		8
        /*0070*/ 	.dword	$str$27
	.align		8
        /*0078*/ 	.dword	$str$28
	.align		8
        /*0080*/ 	.dword	$str$29
	.align		8
        /*0088*/ 	.dword	$str$30


//--------------------- .text._ZN7cutlass13device_kernelINS_4conv6kernel13ConvUniversalINS1_16ConvProblemShapeILNS1_8OperatorE2ELi3EEENS1_10collective14CollectiveConvINS1_47MainloopSm100TmaUmmaWarpSpecializedImplicitGemmILS5_2ELi12ELi3ELi1ELi2EN4cute5tupleIJNSA_1CILi1EEESD_SD_EEEEENSB_IJNSC_ILi128EEENSB_IJSG_EEENSB_IJNSC_ILi64EEEEEEEEENS_12float_e4m3_tESL_NSA_8TiledMMAINSA_8MMA_AtomIJNSA_10MMA_TraitsINSA_19SM100_MMA_F8F6F4_SSEJSL_SL_fSG_SG_NSA_17integral_constantINSA_4UMMA5MajorELSS_1EEEST_NSQ_INSR_7ScaleInELSU_0EEESV_EEEEEENSA_6LayoutISE_NSB_IJNSC_ILi0EEESZ_SZ_EEEEENSB_IJNSA_10UnderscoreES12_S12_EEEEENS7_6detail27Sm100ImplicitGemmTileTraitsINSA_13SM90_TMA_LOADENSA_14ComposedLayoutINSA_7SwizzleILi3ELi4ELi3EEENSA_18smem_ptr_flag_bitsILi8EEENSY_INSB_IJSG_NSC_ILi8EEEEEENSB_IJSD_SG_EEEEEEEvEENS16_INSA_20SM90_TMA_LOAD_IM2COLES1H_vEEEENS_8epilogue10collective18CollectiveEpilogueINS1M_23Sm100TmaWarpSpecializedILi2ELi2ELi64ELb0ELb0EEEJSK_NSB_IJNSY_ISG_SD_EENSY_ISI_SD_EEEEESL_NSB_IJlNSB_IJSD_lllEEESZ_EEESL_S1V_NS1M_6fusion15FusionCallbacksIS1Q_NS1W_17LinearCombinationISL_fSL_fLNS_15FloatRoundStyleE2EEESK_S1T_JEEENSA_5SM1004TMEM4LOAD26SM100_TMEM_LOAD_32dp32b64xES17_NS18_INS19_ILi2ELi4ELi3EEES1C_NSY_INSB_IJS1D_SI_EEENSB_IJSI_SD_EEEEEEENSA_39AutoVectorizingCopyWithAssumedAlignmentILi128EEENSA_14SM90_TMA_STOREES2A_S2C_S2C_EEEvvEEEEvNT_6ParamsE --------------------------
	.section	.text._ZN7cutlass13device_kernelINS_4conv6kernel13ConvUniversalINS1_16ConvProblemShapeILNS1_8OperatorE2ELi3EEENS1_10collective14CollectiveConvINS1_47MainloopSm100TmaUmmaWarpSpecializedImplicitGemmILS5_2ELi12ELi3ELi1ELi2EN4cute5tupleIJNSA_1CILi1EEESD_SD_EEEEENSB_IJNSC_ILi128EEENSB_IJSG_EEENSB_IJNSC_ILi64EEEEEEEEENS_12float_e4m3_tESL_NSA_8TiledMMAINSA_8MMA_AtomIJNSA_10MMA_TraitsINSA_19SM100_MMA_F8F6F4_SSEJSL_SL_fSG_SG_NSA_17integral_constantINSA_4UMMA5MajorELSS_1EEEST_NSQ_INSR_7ScaleInELSU_0EEESV_EEEEEENSA_6LayoutISE_NSB_IJNSC_ILi0EEESZ_SZ_EEEEENSB_IJNSA_10UnderscoreES12_S12_EEEEENS7_6detail27Sm100ImplicitGemmTileTraitsINSA_13SM90_TMA_LOADENSA_14ComposedLayoutINSA_7SwizzleILi3ELi4ELi3EEENSA_18smem_ptr_flag_bitsILi8EEENSY_INSB_IJSG_NSC_ILi8EEEEEENSB_IJSD_SG_EEEEEEEvEENS16_INSA_20SM90_TMA_LOAD_IM2COLES1H_vEEEENS_8epilogue10collective18CollectiveEpilogueINS1M_23Sm100TmaWarpSpecializedILi2ELi2ELi64ELb0ELb0EEEJSK_NSB_IJNSY_ISG_SD_EENSY_ISI_SD_EEEEESL_NSB_IJlNSB_IJSD_lllEEESZ_EEESL_S1V_NS1M_6fusion15FusionCallbacksIS1Q_NS1W_17LinearCombinationISL_fSL_fLNS_15FloatRoundStyleE2EEESK_S1T_JEEENSA_5SM1004TMEM4LOAD26SM100_TMEM_LOAD_32dp32b64xES17_NS18_INS19_ILi2ELi4ELi3EEES1C_NSY_INSB_IJS1D_SI_EEENSB_IJSI_SD_EEEEEEENSA_39AutoVectorizingCopyWithAssumedAlignmentILi128EEENSA_14SM90_TMA_STOREES2A_S2C_S2C_EEEvvEEEEvNT_6ParamsE,"ax",@progbits
	.align	128
.text._ZN7cutlass13device_kernelINS_4conv6kernel13ConvUniversalINS1_16ConvProblemShapeILNS1_8OperatorE2ELi3EEENS1_10collective14CollectiveConvINS1_47MainloopSm100TmaUmmaWarpSpecializedImplicitGemmILS5_2ELi12ELi3ELi1ELi2EN4cute5tupleIJNSA_1CILi1EEESD_SD_EEEEENSB_IJNSC_ILi128EEENSB_IJSG_EEENSB_IJNSC_ILi64EEEEEEEEENS_12float_e4m3_tESL_NSA_8TiledMMAINSA_8MMA_AtomIJNSA_10MMA_TraitsINSA_19SM100_MMA_F8F6F4_SSEJSL_SL_fSG_SG_NSA_17integral_constantINSA_4UMMA5MajorELSS_1EEEST_NSQ_INSR_7ScaleInELSU_0EEESV_EEEEEENSA_6LayoutISE_NSB_IJNSC_ILi0EEESZ_SZ_EEEEENSB_IJNSA_10UnderscoreES12_S12_EEEEENS7_6detail27Sm100ImplicitGemmTileTraitsINSA_13SM90_TMA_LOADENSA_14ComposedLayoutINSA_7SwizzleILi3ELi4ELi3EEENSA_18smem_ptr_flag_bitsILi8EEENSY_INSB_IJSG_NSC_ILi8EEEEEENSB_IJSD_SG_EEEEEEEvEENS16_INSA_20SM90_TMA_LOAD_IM2COLES1H_vEEEENS_8epilogue10collective18CollectiveEpilogueINS1M_23Sm100TmaWarpSpecializedILi2ELi2ELi64ELb0ELb0EEEJSK_NSB_IJNSY_ISG_SD_EENSY_ISI_SD_EEEEESL_NSB_IJlNSB_IJSD_lllEEESZ_EEESL_S1V_NS1M_6fusion15FusionCallbacksIS1Q_NS1W_17LinearCombinationISL_fSL_fLNS_15FloatRoundStyleE2EEESK_S1T_JEEENSA_5SM1004TMEM4LOAD26SM100_TMEM_LOAD_32dp32b64xES17_NS18_INS19_ILi2ELi4ELi3EEES1C_NSY_INSB_IJS1D_SI_EEENSB_IJSI_SD_EEEEEEENSA_39AutoVectorizingCopyWithAssumedAlignmentILi128EEENSA_14SM90_TMA_STOREES2A_S2C_S2C_EEEvvEEEEvNT_6ParamsE:
        .type           _ZN7cutlass13device_kernelINS_4conv6kernel13ConvUniversalINS1_16ConvProblemShapeILNS1_8OperatorE2ELi3EEENS1_10collective14CollectiveConvINS1_47MainloopSm100TmaUmmaWarpSpecializedImplicitGemmILS5_2ELi12ELi3ELi1ELi2EN4cute5tupleIJNSA_1CILi1EEESD_SD_EEEEENSB_IJNSC_ILi128EEENSB_IJSG_EEENSB_IJNSC_ILi64EEEEEEEEENS_12float_e4m3_tESL_NSA_8TiledMMAINSA_8MMA_AtomIJNSA_10MMA_TraitsINSA_19SM100_MMA_F8F6F4_SSEJSL_SL_fSG_SG_NSA_17integral_constantINSA_4UMMA5MajorELSS_1EEEST_NSQ_INSR_7ScaleInELSU_0EEESV_EEEEEENSA_6LayoutISE_NSB_IJNSC_ILi0EEESZ_SZ_EEEEENSB_IJNSA_10UnderscoreES12_S12_EEEEENS7_6detail27Sm100ImplicitGemmTileTraitsINSA_13SM90_TMA_LOADENSA_14ComposedLayoutINSA_7SwizzleILi3ELi4ELi3EEENSA_18smem_ptr_flag_bitsILi8EEENSY_INSB_IJSG_NSC_ILi8EEEEEENSB_IJSD_SG_EEEEEEEvEENS16_INSA_20SM90_TMA_LOAD_IM2COLES1H_vEEEENS_8epilogue10collective18CollectiveEpilogueINS1M_23Sm100TmaWarpSpecializedILi2ELi2ELi64ELb0ELb0EEEJSK_NSB_IJNSY_ISG_SD_EENSY_ISI_SD_EEEEESL_NSB_IJlNSB_IJSD_lllEEESZ_EEESL_S1V_NS1M_6fusion15FusionCallbacksIS1Q_NS1W_17LinearCombinationISL_fSL_fLNS_15FloatRoundStyleE2EEESK_S1T_JEEENSA_5SM1004TMEM4LOAD26SM100_TMEM_LOAD_32dp32b64xES17_NS18_INS19_ILi2ELi4ELi3EEES1C_NSY_INSB_IJS1D_SI_EEENSB_IJSI_SD_EEEEEEENSA_39AutoVectorizingCopyWithAssumedAlignmentILi128EEENSA_14SM90_TMA_STOREES2A_S2C_S2C_EEEvvEEEEvNT_6ParamsE,@function
        .size           _ZN7cutlass13device_kernelINS_4conv6kernel13ConvUniversalINS1_16ConvProblemShapeILNS1_8OperatorE2ELi3EEENS1_10collective14CollectiveConvINS1_47MainloopSm100TmaUmmaWarpSpecializedImplicitGemmILS5_2ELi12ELi3ELi1ELi2EN4cute5tupleIJNSA_1CILi1EEESD_SD_EEEEENSB_IJNSC_ILi128EEENSB_IJSG_EEENSB_IJNSC_ILi64EEEEEEEEENS_12float_e4m3_tESL_NSA_8TiledMMAINSA_8MMA_AtomIJNSA_10MMA_TraitsINSA_19SM100_MMA_F8F6F4_SSEJSL_SL_fSG_SG_NSA_17integral_constantINSA_4UMMA5MajorELSS_1EEEST_NSQ_INSR_7ScaleInELSU_0EEESV_EEEEEENSA_6LayoutISE_NSB_IJNSC_ILi0EEESZ_SZ_EEEEENSB_IJNSA_10UnderscoreES12_S12_EEEEENS7_6detail27Sm100ImplicitGemmTileTraitsINSA_13SM90_TMA_LOADENSA_14ComposedLayoutINSA_7SwizzleILi3ELi4ELi3EEENSA_18smem_ptr_flag_bitsILi8EEENSY_INSB_IJSG_NSC_ILi8EEEEEENSB_IJSD_SG_EEEEEEEvEENS16_INSA_20SM90_TMA_LOAD_IM2COLES1H_vEEEENS_8epilogue10collective18CollectiveEpilogueINS1M_23Sm100TmaWarpSpecializedILi2ELi2ELi64ELb0ELb0EEEJSK_NSB_IJNSY_ISG_SD_EENSY_ISI_SD_EEEEESL_NSB_IJlNSB_IJSD_lllEEESZ_EEESL_S1V_NS1M_6fusion15FusionCallbacksIS1Q_NS1W_17LinearCombinationISL_fSL_fLNS_15FloatRoundStyleE2EEESK_S1T_JEEENSA_5SM1004TMEM4LOAD26SM100_TMEM_LOAD_32dp32b64xES17_NS18_INS19_ILi2ELi4ELi3EEES1C_NSY_INSB_IJS1D_SI_EEENSB_IJSI_SD_EEEEEEENSA_39AutoVectorizingCopyWithAssumedAlignmentILi128EEENSA_14SM90_TMA_STOREES2A_S2C_S2C_EEEvvEEEEvNT_6ParamsE,(.L_x_158 - _ZN7cutlass13device_kernelINS_4conv6kernel13ConvUniversalINS1_16ConvProblemShapeILNS1_8OperatorE2ELi3EEENS1_10collective14CollectiveConvINS1_47MainloopSm100TmaUmmaWarpSpecializedImplicitGemmILS5_2ELi12ELi3ELi1ELi2EN4cute5tupleIJNSA_1CILi1EEESD_SD_EEEEENSB_IJNSC_ILi128EEENSB_IJSG_EEENSB_IJNSC_ILi64EEEEEEEEENS_12float_e4m3_tESL_NSA_8TiledMMAINSA_8MMA_AtomIJNSA_10MMA_TraitsINSA_19SM100_MMA_F8F6F4_SSEJSL_SL_fSG_SG_NSA_17integral_constantINSA_4UMMA5MajorELSS_1EEEST_NSQ_INSR_7ScaleInELSU_0EEESV_EEEEEENSA_6LayoutISE_NSB_IJNSC_ILi0EEESZ_SZ_EEEEENSB_IJNSA_10UnderscoreES12_S12_EEEEENS7_6detail27Sm100ImplicitGemmTileTraitsINSA_13SM90_TMA_LOADENSA_14ComposedLayoutINSA_7SwizzleILi3ELi4ELi3EEENSA_18smem_ptr_flag_bitsILi8EEENSY_INSB_IJSG_NSC_ILi8EEEEEENSB_IJSD_SG_EEEEEEEvEENS16_INSA_20SM90_TMA_LOAD_IM2COLES1H_vEEEENS_8epilogue10collective18CollectiveEpilogueINS1M_23Sm100TmaWarpSpecializedILi2ELi2ELi64ELb0ELb0EEEJSK_NSB_IJNSY_ISG_SD_EENSY_ISI_SD_EEEEESL_NSB_IJlNSB_IJSD_lllEEESZ_EEESL_S1V_NS1M_6fusion15FusionCallbacksIS1Q_NS1W_17LinearCombinationISL_fSL_fLNS_15FloatRoundStyleE2EEESK_S1T_JEEENSA_5SM1004TMEM4LOAD26SM100_TMEM_LOAD_32dp32b64xES17_NS18_INS19_ILi2ELi4ELi3EEES1C_NSY_INSB_IJS1D_SI_EEENSB_IJSI_SD_EEEEEEENSA_39AutoVectorizingCopyWithAssumedAlignmentILi128EEENSA_14SM90_TMA_STOREES2A_S2C_S2C_EEEvvEEEEvNT_6ParamsE)
        .other          _ZN7cutlass13device_kernelINS_4conv6kernel13ConvUniversalINS1_16ConvProblemShapeILNS1_8OperatorE2ELi3EEENS1_10collective14CollectiveConvINS1_47MainloopSm100TmaUmmaWarpSpecializedImplicitGemmILS5_2ELi12ELi3ELi1ELi2EN4cute5tupleIJNSA_1CILi1EEESD_SD_EEEEENSB_IJNSC_ILi128EEENSB_IJSG_EEENSB_IJNSC_ILi64EEEEEEEEENS_12float_e4m3_tESL_NSA_8TiledMMAINSA_8MMA_AtomIJNSA_10MMA_TraitsINSA_19SM100_MMA_F8F6F4_SSEJSL_SL_fSG_SG_NSA_17integral_constantINSA_4UMMA5MajorELSS_1EEEST_NSQ_INSR_7ScaleInELSU_0EEESV_EEEEEENSA_6LayoutISE_NSB_IJNSC_ILi0EEESZ_SZ_EEEEENSB_IJNSA_10UnderscoreES12_S12_EEEEENS7_6detail27Sm100ImplicitGemmTileTraitsINSA_13SM90_TMA_LOADENSA_14ComposedLayoutINSA_7SwizzleILi3ELi4ELi3EEENSA_18smem_ptr_flag_bitsILi8EEENSY_INSB_IJSG_NSC_ILi8EEEEEENSB_IJSD_SG_EEEEEEEvEENS16_INSA_20SM90_TMA_LOAD_IM2COLES1H_vEEEENS_8epilogue10collective18CollectiveEpilogueINS1M_23Sm100TmaWarpSpecializedILi2ELi2ELi64ELb0ELb0EEEJSK_NSB_IJNSY_ISG_SD_EENSY_ISI_SD_EEEEESL_NSB_IJlNSB_IJSD_lllEEESZ_EEESL_S1V_NS1M_6fusion15FusionCallbacksIS1Q_NS1W_17LinearCombinationISL_fSL_fLNS_15FloatRoundStyleE2EEESK_S1T_JEEENSA_5SM1004TMEM4LOAD26SM100_TMEM_LOAD_32dp32b64xES17_NS18_INS19_ILi2ELi4ELi3EEES1C_NSY_INSB_IJS1D_SI_EEENSB_IJSI_SD_EEEEEEENSA_39AutoVectorizingCopyWithAssumedAlignmentILi128EEENSA_14SM90_TMA_STOREES2A_S2C_S2C_EEEvvEEEEvNT_6ParamsE,@"STO_CUDA_ENTRY STV_DEFAULT"
_ZN7cutlass13device_kernelINS_4conv6kernel13ConvUniversalINS1_16ConvProblemShapeILNS1_8OperatorE2ELi3EEENS1_10collective14CollectiveConvINS1_47MainloopSm100TmaUmmaWarpSpecializedImplicitGemmILS5_2ELi12ELi3ELi1ELi2EN4cute5tupleIJNSA_1CILi1EEESD_SD_EEEEENSB_IJNSC_ILi128EEENSB_IJSG_EEENSB_IJNSC_ILi64EEEEEEEEENS_12float_e4m3_tESL_NSA_8TiledMMAINSA_8MMA_AtomIJNSA_10MMA_TraitsINSA_19SM100_MMA_F8F6F4_SSEJSL_SL_fSG_SG_NSA_17integral_constantINSA_4UMMA5MajorELSS_1EEEST_NSQ_INSR_7ScaleInELSU_0EEESV_EEEEEENSA_6LayoutISE_NSB_IJNSC_ILi0EEESZ_SZ_EEEEENSB_IJNSA_10UnderscoreES12_S12_EEEEENS7_6detail27Sm100ImplicitGemmTileTraitsINSA_13SM90_TMA_LOADENSA_14ComposedLayoutINSA_7SwizzleILi3ELi4ELi3EEENSA_18smem_ptr_flag_bitsILi8EEENSY_INSB_IJSG_NSC_ILi8EEEEEENSB_IJSD_SG_EEEEEEEvEENS16_INSA_20SM90_TMA_LOAD_IM2COLES1H_vEEEENS_8epilogue10collective18CollectiveEpilogueINS1M_23Sm100TmaWarpSpecializedILi2ELi2ELi64ELb0ELb0EEEJSK_NSB_IJNSY_ISG_SD_EENSY_ISI_SD_EEEEESL_NSB_IJlNSB_IJSD_lllEEESZ_EEESL_S1V_NS1M_6fusion15FusionCallbacksIS1Q_NS1W_17LinearCombinationISL_fSL_fLNS_15FloatRoundStyleE2EEESK_S1T_JEEENSA_5SM1004TMEM4LOAD26SM100_TMEM_LOAD_32dp32b64xES17_NS18_INS19_ILi2ELi4ELi3EEES1C_NSY_INSB_IJS1D_SI_EEENSB_IJSI_SD_EEEEEEENSA_39AutoVectorizingCopyWithAssumedAlignmentILi128EEENSA_14SM90_TMA_STOREES2A_S2C_S2C_EEEvvEEEEvNT_6ParamsE:
[----:B------:R-:W1:Y:S01]  /*0000*/  LDC R1, c[0x0][0x37c] ;  /* 0x0000df00ff017b82 */ /* 0x000e620000000800 */
[----:B------:R-:W2:Y:S01]  /*0010*/  S2R R166, SR_TID.X ;  /* 0x0000000000a67919 */ /* 0x000ea20000002100 */
[----:B------:R-:W3:Y:S01]  /*0020*/  LDCU.64 UR8, c[0x0][0x990] ;  /* 0x00013200ff0877ac */ /* 0x000ee20008000a00 */
[----:B-1----:R-:W-:Y:S01]  /*0030*/  VIADD R1, R1, 0xfffffff8 ;  /* 0xfffffff801017836 */ /* 0x002fe20000000000 */
[----:B------:R-:W-:Y:S02]  /*0040*/  PRMT R169, RZ, 0x7610, R169 ;  /* 0x00007610ffa97816 */ /* 0x000fe400000000a9 */
[----:B------:R-:W-:Y:S01]  /*0050*/  ELECT P3, URZ, PT ;  /* 0x0000000000ff782f */ /* 0x000fe20003860000 */
[----:B---3--:R-:W-:-:S04]  /*0060*/  UISETP.NE.U32.AND UP0, UPT, UR8, URZ, UPT ;  /* 0x000000ff0800728c */ /* 0x008fc8000bf05070 */
[----:B------:R-:W-:Y:S01]  /*0070*/  UISETP.NE.AND.EX UP0, UPT, UR9, URZ, UPT, UP0 ;  /* 0x000000ff0900728c */ /* 0x000fe2000bf05300 */
[----:B--2---:R-:W-:-:S05]  /*0080*/  SHF.R.U32.HI R170, RZ, 0x5, R166 ;  /* 0x00000005ffaa7819 */ /* 0x004fca00000116a6 */
[----:B------:R-:W1:Y:S02]  /*0090*/  SHFL.IDX PT, R0, R170, RZ, 0x1f ;  /* 0x00001fffaa007589 */ /* 0x000e6400000e0000 */
[----:B-1----:R-:W-:Y:S01]  /*00a0*/  R2UR UR18, R0 ;  /* 0x00000000001272ca */ /* 0x002fe200000e0000 */
[----:B------:R-:W-:-:S14]  /*00b0*/  BRA.U UP0, `(.L_x_0) ;  /* 0x0000000100307547 */ /* 0x000fdc000b800000 */
[----:B------:R-:W1:Y:S02]  /*00c0*/  LDCU.64 UR4, c[0x0][0x988] ;  /* 0x00013100ff0477ac */ /* 0x000e640008000a00 */
[----:B-1----:R-:W-:-:S04]  /*00d0*/  UISETP.NE.U32.AND UP0, UPT, UR4, URZ, UPT ;  /* 0x000000ff0400728c */ /* 0x002fc8000bf05070 */
[----:B------:R-:W-:-:S09]  /*00e0*/  UISETP.NE.AND.EX UP0, UPT, UR5, URZ, UPT, UP0 ;  /* 0x000000ff0500728c */ /* 0x000fd2000bf05300 */
[----:B------:R-:W-:Y:S05]  /*00f0*/  BRA.U !UP0, `(.L_x_1) ;  /* 0x0000000108147547 */ /* 0x000fea000b800000 */
[----:B------:R-:W1:Y:S01]  /*0100*/  LDC.64 R2, c[0x0][0x988] ;  /* 0x00026200ff027b82 */ /* 0x000e620000000a00 */
[----:B------:R-:W1:Y:S02]  /*0110*/  LDCU.64 UR4, c[0x0][0x358] ;  /* 0x00006b00ff0477ac */ /* 0x000e640008000a00 */
[----:B-1----:R1:W5:Y:S01]  /*0120*/  LDG.E R73, desc[UR4][R2.64] ;  /* 0x0000000402497981 */ /* 0x002362000c1e1900 */
[----:B------:R-:W-:Y:S01]  /*0130*/  HFMA2 R169, -RZ, RZ, 0, 5.9604644775390625e-08 ;  /* 0x00000001ffa97431 */ /* 0x000fe200000001ff */
[----:B------:R-:W-:Y:S05]  /*0140*/  BRA `(.L_x_0) ;  /* 0x00000000000c7947 */ /* 0x000fea0003800000 */
.L_x_1:
[----:B------:R-:W1:Y:S01]  /*0150*/  LDCU UR4, c[0x0][0x980] ;  /* 0x00013000ff0477ac */ /* 0x000e620008000800 */
[----:B------:R-:W-:Y:S01]  /*0160*/  HFMA2 R169, -RZ, RZ, 0, 5.9604644775390625e-08 ;  /* 0x00000001ffa97431 */ /* 0x000fe200000001ff */
[----:B-1----:R-:W-:-:S07]  /*0170*/  MOV R73, UR4 ;  /* 0x0000000400497c02 */ /* 0x002fce0008000f00 */
.L_x_0:
[----:B------:R-:W2:Y:S02]  /*0180*/  LDCU.64 UR4, c[0x0][0x9b0] ;  /* 0x00013600ff0477ac */ /* 0x000ea40008000a00 */
[----:B--2---:R-:W-:-:S04]  /*0190*/  UISETP.NE.U32.AND UP0, UPT, UR4, URZ, UPT ;  /* 0x000000ff0400728c */ /* 0x004fc8000bf05070 */
[----:B------:R-:W-:-:S09]  /*01a0*/  UISETP.NE.AND.EX UP0, UPT, UR5, URZ, UPT, UP0 ;  /* 0x000000ff0500728c */ /* 0x000fd2000bf05300 */
[----:B------:R-:W-:Y:S05]  /*01b0*/  BRA.U UP0, `(.L_x_2) ;  /* 0x0000000100287547 */ /* 0x000fea000b800000 */
[----:B------:R-:W2:Y:S02]  /*01c0*/  LDCU.64 UR4, c[0x0][0x9a8] ;  /* 0x00013500ff0477ac */ /* 0x000ea40008000a00 */
[----:B--2---:R-:W-:-:S04]  /*01d0*/  UISETP.NE.U32.AND UP0, UPT, UR4, URZ, UPT ;  /* 0x000000ff0400728c */ /* 0x004fc8000bf05070 */
[----:B------:R-:W-:-:S09]  /*01e0*/  UISETP.NE.AND.EX UP0, UPT, UR5, URZ, UPT, UP0 ;  /* 0x000000ff0500728c */ /* 0x000fd2000bf05300 */
[----:B------:R-:W-:Y:S05]  /*01f0*/  BRA.U !UP0, `(.L_x_3) ;  /* 0x0000000108107547 */ /* 0x000fea000b800000 */
[----:B------:R-:W2:Y:S01]  /*0200*/  LDC.64 R70, c[0x0][0x9a8] ;  /* 0x00026a00ff467b82 */ /* 0x000ea20000000a00 */
[----:B------:R-:W2:Y:S02]  /*0210*/  LDCU.64 UR4, c[0x0][0x358] ;  /* 0x00006b00ff0477ac */ /* 0x000ea40008000a00 */
[----:B--2---:R2:W5:Y:S01]  /*0220*/  LDG.E R70, desc[UR4][R70.64] ;  /* 0x0000000446467981 */ /* 0x004562000c1e1900 */
[----:B------:R-:W-:Y:S05]  /*0230*/  BRA `(.L_x_2) ;  /* 0x0000000000087947 */ /* 0x000fea0003800000 */
.L_x_3:
[----:B------:R-:W2:Y:S02]  /*0240*/  LDCU UR4, c[0x0][0x9a0] ;  /* 0x00013400ff0477ac */ /* 0x000ea40008000800 */
[----:B--2---:R-:W-:Y:S02]  /*0250*/  MOV R70, UR4 ;  /* 0x0000000400467c02 */ /* 0x004fe40008000f00 */
.L_x_2:
[----:B------:R-:W-:Y:S01]  /*0260*/  IMAD.U32 R0, RZ, RZ, UR18 ;  /* 0x00000012ff007e24 */ /* 0x000fe2000f8e00ff */
[----:B------:R-:W-:Y:S04]  /*0270*/  BSSY.RECONVERGENT B0, `(.L_x_4) ;  /* 0x000000c000007945 */ /* 0x000fe80003800200 */
[C---:B------:R-:W-:Y:S02]  /*0280*/  ISETP.NE.OR P1, PT, R0.reuse, 0x1, !P3 ;  /* 0x000000010000780c */ /* 0x040fe40005f25670 */
[----:B------:R-:W-:-:S11]  /*0290*/  ISETP.NE.OR P0, PT, R0, 0x3, !P3 ;  /* 0x000000030000780c */ /* 0x000fd60005f05670 */
[----:B------:R-:W-:Y:S05]  /*02a0*/  @P1 BRA `(.L_x_5) ;  /* 0x0000000000201947 */ /* 0x000fea0003800000 */
[----:B------:R-:W3:Y:S02]  /*02b0*/  LDCU.64 UR4, c[0x0][0x348] ;  /* 0x00006900ff0477ac */ /* 0x000ee40008000a00 */
[----:B---3--:R-:W-:Y:S02]  /*02c0*/  UIADD3 UR6, UP1, UPT, UR4, 0x80, URZ ;  /* 0x0000008004067890 */ /* 0x008fe4000ff3e0ff */
[----:B------:R-:W-:Y:S02]  /*02d0*/  UIADD3 UR4, UP0, UPT, UR4, 0x180, URZ ;  /* 0x0000018004047890 */ /* 0x000fe4000ff1e0ff */
[----:B------:R-:W-:Y:S02]  /*02e0*/  UIADD3.X UR7, UPT, UPT, URZ, UR5, URZ, UP1, !UPT ;  /* 0x00000005ff077290 */ /* 0x000fe40008ffe4ff */
[----:B------:R-:W-:-:S07]  /*02f0*/  UIADD3.X UR5, UPT, UPT, URZ, UR5, URZ, UP0, !UPT ;  /* 0x00000005ff057290 */ /* 0x000fce00087fe4ff */
[----:B------:R3:W-:Y:S02]  /*0300*/  UTMACCTL.PF [UR6] ;  /* 0x00000000060079b9 */ /* 0x0007e40008040000 */
[----:B------:R3:W-:Y:S02]  /*0310*/  UTMACCTL.PF [UR4] ;  /* 0x00000000040079b9 */ /* 0x0007e40008040000 */
[----:B---3--:R-:W-:Y:S01]  /*0320*/  NOP ;  /* 0x0000000000007918 */ /* 0x008fe20000000000 */
.L_x_5:
[----:B------:R-:W-:Y:S05]  /*0330*/  BSYNC.RECONVERGENT B0 ;  /* 0x0000000000007941 */ /* 0x000fea0003800200 */
.L_x_4:
[----:B------:R-:W-:Y:S04]  /*0340*/  BSSY.RECONVERGENT B0, `(.L_x_6) ;  /* 0x000000a000007945 */ /* 0x000fe80003800200 */
        /* <DEDUP_REMOVED lines=9> */
.L_x_7:
[----:B------:R-:W-:Y:S05]  /*03e0*/  BSYNC.RECONVERGENT B0 ;  /* 0x0000000000007941 */ /* 0x000fea0003800200 */
.L_x_6:
[----:B------:R-:W3:Y:S01]  /*03f0*/  LDCU.64 UR4, c[0x0][0x988] ;  /* 0x00013100ff0477ac */ /* 0x000ee20008000a00 */
[----:B------:R-:W-:Y:S02]  /*0400*/  UISETP.EQ.U32.AND UP2, UPT, UR8, URZ, UPT ;  /* 0x000000ff0800728c */ /* 0x000fe4000bf42070 */
[----:B------:R-:W-:Y:S02]  /*0410*/  UPLOP3.LUT UP3, UPT, UPT, UPT, UPT, 0x80, 0x8 ;  /* 0x000000000008789c */ /* 0x000fe40003f6f070 */
[----:B---3--:R-:W-:-:S04]  /*0420*/  UISETP.NE.U32.AND UP0, UPT, UR4, URZ, UPT ;  /* 0x000000ff0400728c */ /* 0x008fc8000bf05070 */
[----:B------:R-:W-:-:S04]  /*0430*/  UISETP.NE.AND.EX UP1, UPT, UR5, URZ, UPT, UP0 ;  /* 0x000000ff0500728c */ /* 0x000fc8000bf25300 */
[----:B------:R-:W-:-:S04]  /*0440*/  UISETP.EQ.OR.EX UP4, UPT, UR9, URZ, !UP1, UP2 ;  /* 0x000000ff0900728c */ /* 0x000fc8000cf82720 */
[----:B------:R-:W-:-:S06]  /*0450*/  UP2UR UR4, UPR, URZ, 0x10 ;  /* 0x00000010ff047883 */ /* 0x000fcc0008000000 */
[----:B------:R-:W-:Y:S01]  /*0460*/  MOV R173, UR4 ;  /* 0x0000000400ad7c02 */ /* 0x000fe20008000f00 */
[----:B------:R-:W-:Y:S06]  /*0470*/  BRA.U !UP4, `(.L_x_8) ;  /* 0x000000010c207547 */ /* 0x000fec000b800000 */
[----:B------:R-:W-:Y:S01]  /*0480*/  UISETP.NE.U32.AND UP2, UPT, UR8, URZ, UPT ;  /* 0x000000ff0800728c */ /* 0x000fe2000bf45070 */
[----:B-----5:R-:W-:Y:S01]  /*0490*/  FSETP.NEU.AND P0, PT, R73, RZ, PT ;  /* 0x000000ff4900720b */ /* 0x020fe20003f0d000 */
[----:B------:R-:W-:Y:S02]  /*04a0*/  USEL UR4, URZ, 0xffffffff, UP1 ;  /* 0xffffffffff047887 */ /* 0x000fe40008800000 */
[----:B------:R-:W-:-:S10]  /*04b0*/  UISETP.NE.AND.EX UP2, UPT, UR9, URZ, UPT, UP2 ;  /* 0x000000ff0900728c */ /* 0x000fd4000bf45320 */
[----:B------:R-:W-:Y:S01]  /*04c0*/  VOTEU.ANY UP0, P0 ;  /* 0x0000000000ff7886 */ /* 0x000fe20000000100 */
[----:B------:R-:W-:-:S04]  /*04d0*/  @!UP2 USEL UR4, URZ, 0xffffffff, UP0 ;  /* 0xffffffffff04a887 */ /* 0x000fc80008000000 */
[----:B------:R-:W-:-:S04]  /*04e0*/  ULOP3.LUT UR4, UR4, 0x1, URZ, 0xc0, !UPT ;  /* 0x0000000104047892 */ /* 0x000fc8000f8ec0ff */
[----:B------:R-:W-:-:S11]  /*04f0*/  UISETP.NE.U32.AND UP3, UPT, UR4, 0x1, UPT ;  /* 0x000000010400788c */ /* 0x000fd6000bf65070 */
.L_x_8:
[----:B-1----:R-:W1:Y:S01]  /*0500*/  SHFL.IDX PT, R2, R170, RZ, 0x1f ;  /* 0x00001fffaa027589 */ /* 0x002e6200000e0000 */
[----:B------:R-:W-:-:S04]  /*0510*/  UISETP.NE.AND UP0, UPT, UR18, 0x2, UPT ;  /* 0x000000021200788c */ /* 0x000fc8000bf05270 */
[----:B------:R-:W-:Y:S01]  /*0520*/  USEL UR52, URZ, 0x1, UP0 ;  /* 0x00000001ff347887 */ /* 0x000fe20008000000 */
[----:B-1----:R-:W-:-:S13]  /*0530*/  ISETP.NE.AND P0, PT, R2, RZ, PT ;  /* 0x000000ff0200720c */ /* 0x002fda0003f05270 */
[----:B------:R-:W-:Y:S05]  /*0540*/  @P0 BRA `(.L_x_9) ;  /* 0x0000000000940947 */ /* 0x000fea0003800000 */
[----:B------:R-:W-:Y:S01]  /*0550*/  ELECT P0, URZ, PT ;  /* 0x0000000000ff782f */ /* 0x000fe20003800000 */
[----:B------:R-:W-:-:S12]  /*0560*/  BSSY.RECONVERGENT B0, `(.L_x_9) ;  /* 0x0000023000007945 */ /* 0x000fd80003800200 */
[----:B------:R-:W-:Y:S05]  /*0570*/  @!P0 BRA `(.L_x_10) ;  /* 0x0000000000848947 */ /* 0x000fea0003800000 */
[----:B------:R-:W1:Y:S01]  /*0580*/  S2UR UR4, SR_CgaCtaId ;  /* 0x00000000000479c3 */ /* 0x000e620000008800 */
[----:B------:R-:W-:Y:S01]  /*0590*/  UMOV UR5, 0x400 ;  /* 0x0000040000057882 */ /* 0x000fe20000000000 */
[----:B------:R-:W-:Y:S02]  /*05a0*/  UMOV UR6, 0x1 ;  /* 0x0000000100067882 */ /* 0x000fe40000000000 */
[----:B------:R-:W-:-:S04]  /*05b0*/  UIADD3 UR6, UPT, UPT, -UR6, 0x100000, URZ ;  /* 0x0010000006067890 */ /* 0x000fc8000fffe1ff */
[----:B------:R-:W-:Y:S02]  /*05c0*/  USHF.L.U32 UR7, UR6, 0xb, URZ ;  /* 0x0000000b06077899 */ /* 0x000fe400080006ff */
[----:B------:R-:W-:Y:S02]  /*05d0*/  USHF.L.U32 UR6, UR6, 0x1, URZ ;  /* 0x0000000106067899 */ /* 0x000fe400080006ff */
[----:B-1----:R-:W-:Y:S01]  /*05e0*/  ULEA UR4, UR4, UR5, 0x18 ;  /* 0x0000000504047291 */ /* 0x002fe2000f8ec0ff */
[----:B------:R-:W1:Y:S11]  /*05f0*/  FENCE.VIEW.ASYNC.S ;  /* 0x00000000000073c6 */ /* 0x000e760000000000 */
[----:B-1----:R1:W3:Y:S01]  /*0600*/  SYNCS.EXCH.64 URZ, [UR4], UR6 ;  /* 0x0000000604ff75b2 */ /* 0x0022e20008000100 */
[----:B------:R1:W4:Y:S01]  /*0610*/  SYNCS.EXCH.64 URZ, [UR4+0x60], UR6 ;  /* 0x0000600604ff75b2 */ /* 0x0003220008000100 */
[----:B------:R1:W1:Y:S01]  /*0620*/  SYNCS.EXCH.64 URZ, [UR4+0x8], UR6 ;  /* 0x0000080604ff75b2 */ /* 0x0002620008000100 */
        /* <DEDUP_REMOVED lines=21> */
[----:B---3--:R-:W-:Y:S01]  /*0780*/  NOP ;  /* 0x0000000000007918 */ /* 0x008fe20000000000 */
.L_x_10:
[----:B-1----:R-:W-:Y:S05]  /*0790*/  BSYNC.RECONVERGENT B0 ;  /* 0x0000000000007941 */ /* 0x002fea0003800200 */
.L_x_9:
[----:B------:R-:W1:Y:S01]  /*07a0*/  SHFL.IDX PT, R2, R170, RZ, 0x1f ;  /* 0x00001fffaa027589 */ /* 0x000e6200000e0000 */
[----:B------:R-:W-:Y:S01]  /*07b0*/  NOP ;  /* 0x0000000000007918 */ /* 0x000fe20000000000 */
[----:B-1----:R-:W-:-:S13]  /*07c0*/  ISETP.NE.AND P0, PT, R2, 0x1, PT ;  /* 0x000000010200780c */ /* 0x002fda0003f05270 */
[----:B------:R-:W-:Y:S05]  /*07d0*/  @P0 BRA `(.L_x_11) ;  /* 0x0000000000480947 */ /* 0x000fea0003800000 */
[----:B------:R-:W1:Y:S01]  /*07e0*/  S2UR UR4, SR_CgaCtaId ;  /* 0x00000000000479c3 */ /* 0x000e620000008800 */
[----:B------:R-:W-:Y:S01]  /*07f0*/  UMOV UR5, 0x400 ;  /* 0x0000040000057882 */ /* 0x000fe20000000000 */
[----:B------:R-:W-:Y:S01]  /*0800*/  UMOV UR8, 0x20 ;  /* 0x0000002000087882 */ /* 0x000fe20000000000 */
[----:B------:R-:W-:Y:S01]  /*0810*/  UMOV UR6, 0x80 ;  /* 0x0000008000067882 */ /* 0x000fe20000000000 */
[----:B------:R-:W-:-:S04]  /*0820*/  UIADD3 UR8, UPT, UPT, -UR8, 0x100000, URZ ;  /* 0x0010000008087890 */ /* 0x000fc8000fffe1ff */
[----:B------:R-:W-:Y:S02]  /*0830*/  USHF.L.U32 UR9, UR8, 0xb, URZ ;  /* 0x0000000b08097899 */ /* 0x000fe400080006ff */
[----:B------:R-:W-:Y:S02]  /*0840*/  USHF.L.U32 UR8, UR8, 0x1, URZ ;  /* 0x0000000108087899 */ /* 0x000fe400080006ff */
[----:B------:R-:W-:-:S04]  /*0850*/  UIADD3 UR6, UPT, UPT, -UR6, 0x100000, URZ ;  /* 0x0010000006067890 */ /* 0x000fc8000fffe1ff */
[----:B------:R-:W-:Y:S02]  /*0860*/  USHF.L.U32 UR7, UR6, 0xb, URZ ;  /* 0x0000000b06077899 */ /* 0x000fe400080006ff */
[----:B------:R-:W-:Y:S01]  /*0870*/  USHF.L.U32 UR6, UR6, 0x1, URZ ;  /* 0x0000000106067899 */ /* 0x000fe200080006ff */
[----:B------:R-:W-:Y:S01]  /*0880*/  ELECT P0, URZ, PT ;  /* 0x0000000000ff782f */ /* 0x000fe20003800000 */
[----:B-1----:R-:W-:Y:S01]  /*0890*/  ULEA UR4, UR4, UR5, 0x18 ;  /* 0x0000000504047291 */ /* 0x002fe2000f8ec0ff */
[----:B------:R-:W1:Y:S11]  /*08a0*/  FENCE.VIEW.ASYNC.S ;  /* 0x00000000000073c6 */ /* 0x000e760000000000 */
[----:B-1----:R1:W3:Y:S01]  /*08b0*/  SYNCS.EXCH.64 URZ, [UR4+0xc0], UR8 ;  /* 0x0000c00804ff75b2 */ /* 0x0022e20008000100 */
[----:B------:R1:W1:Y:S01]  /*08c0*/  SYNCS.EXCH.64 URZ, [UR4+0xd0], UR6 ;  /* 0x0000d00604ff75b2 */ /* 0x0002620008000100 */
[----:B------:R1:W1:Y:S01]  /*08d0*/  SYNCS.EXCH.64 URZ, [UR4+0xc8], UR8 ;  /* 0x0000c80804ff75b2 */ /* 0x0002620008000100 */
[----:B------:R1:W1:Y:S01]  /*08e0*/  SYNCS.EXCH.64 URZ, [UR4+0xd8], UR6 ;  /* 0x0000d80604ff75b2 */ /* 0x0002620008000100 */
[----:B------:R-:W-:Y:S01]  /*08f0*/  NOP ;  /* 0x0000000000007918 */ /* 0x000fe20000000000 */
.L_x_11:
[----:B------:R-:W2:Y:S01]  /*0900*/  SHFL.IDX PT, R2, R170, RZ, 0x1f ;  /* 0x00001fffaa027589 */ /* 0x000ea200000e0000 */
[----:B------:R-:W-:Y:S01]  /*0910*/  NOP ;  /* 0x0000000000007918 */ /* 0x000fe20000000000 */
[----:B--2---:R-:W-:-:S13]  /*0920*/  ISETP.NE.AND P0, PT, R2, 0x3, PT ;  /* 0x000000030200780c */ /* 0x004fda0003f05270 */
[----:B------:R-:W-:Y:S05]  /*0930*/  @P0 BRA `(.L_x_12) ;  /* 0x0000000000300947 */ /* 0x000fea0003800000 */
[----:B-1----:R-:W1:Y:S01]  /*0940*/  S2UR UR6, SR_CgaCtaId ;  /* 0x00000000000679c3 */ /* 0x002e620000008800 */
[----:B------:R-:W-:Y:S01]  /*0950*/  UMOV UR4, 0x400 ;  /* 0x0000040000047882 */ /* 0x000fe20000000000 */
[----:B------:R-:W-:Y:S01]  /*0960*/  UMOV UR5, 0x20 ;  /* 0x0000002000057882 */ /* 0x000fe20000000000 */
[----:B------:R-:W-:Y:S01]  /*0970*/  ELECT P0, URZ, PT ;  /* 0x0000000000ff782f */ /* 0x000fe20003800000 */
[----:B-1----:R-:W-:Y:S02]  /*0980*/  ULEA UR6, UR6, UR4, 0x18 ;  /* 0x0000000406067291 */ /* 0x002fe4000f8ec0ff */
[----:B------:R-:W-:-:S04]  /*0990*/  UIADD3 UR4, UPT, UPT, -UR5, 0x100000, URZ ;  /* 0x0010000005047890 */ /* 0x000fc8000fffe1ff */
[----:B------:R-:W-:Y:S02]  /*09a0*/  USHF.L.U32 UR5, UR4, 0xb, URZ ;  /* 0x0000000b04057899 */ /* 0x000fe400080006ff */
[----:B------:R-:W-:Y:S01]  /*09b0*/  USHF.L.U32 UR4, UR4, 0x1, URZ ;  /* 0x0000000104047899 */ /* 0x000fe200080006ff */
[----:B------:R-:W1:Y:S11]  /*09c0*/  FENCE.VIEW.ASYNC.S ;  /* 0x00000000000073c6 */ /* 0x000e760000000000 */
[----:B-1----:R2:W1:Y:S01]  /*09d0*/  SYNCS.EXCH.64 URZ, [UR6+0xe0], UR4 ;  /* 0x0000e00406ff75b2 */ /* 0x0024620008000100 */
[----:B------:R2:W1:Y:S02]  /*09e0*/  SYNCS.EXCH.64 URZ, [UR6+0xe8], UR4 ;  /* 0x0000e80406ff75b2 */ /* 0x0004640008000100 */
[----:B--2---:R-:W-:Y:S01]  /*09f0*/  NOP ;  /* 0x0000000000007918 */ /* 0x004fe20000000000 */
.L_x_12:
[----:B------:R-:W2:Y:S01]  /*0a00*/  SHFL.IDX PT, R2, R170, RZ, 0x1f ;  /* 0x00001fffaa027589 */ /* 0x000ea200000e0000 */
[----:B------:R-:W-:Y:S01]  /*0a10*/  NOP ;  /* 0x0000000000007918 */ /* 0x000fe20000000000 */
[----:B--2---:R-:W-:-:S13]  /*0a20*/  ISETP.NE.AND P0, PT, R2, 0x4, PT ;  /* 0x000000040200780c */ /* 0x004fda0003f05270 */
[----:B------:R-:W-:Y:S05]  /*0a30*/  @P0 BRA `(.L_x_13) ;  /* 0x0000000000440947 */ /* 0x000fea0003800000 */
[----:B-1----:R-:W1:Y:S01]  /*0a40*/  S2UR UR6, SR_CgaCtaId ;  /* 0x00000000000679c3 */ /* 0x002e620000008800 */
[----:B------:R-:W-:Y:S01]  /*0a50*/  UMOV UR4, 0x100 ;  /* 0x0000010000047882 */ /* 0x000fe20000000000 */
[----:B------:R-:W-:Y:S01]  /*0a60*/  UMOV UR5, 0x400 ;  /* 0x0000040000057882 */ /* 0x000fe20000000000 */
[----:B------:R-:W-:Y:S01]  /*0a70*/  USEL UR4, UR4, 0xe0, UP3 ;  /* 0x000000e004047887 */ /* 0x000fe20009800000 */
[----:B------:R-:W-:Y:S01]  /*0a80*/  UMOV UR8, 0x1 ;  /* 0x0000000100087882 */ /* 0x000fe20000000000 */
[----:B------:R-:W-:Y:S01]  /*0a90*/  ELECT P0, URZ, PT ;  /* 0x0000000000ff782f */ /* 0x000fe20003800000 */
[----:B------:R-:W-:-:S04]  /*0aa0*/  UIADD3 UR8, UPT, UPT, -UR8, 0x100000, URZ ;  /* 0x0010000008087890 */ /* 0x000fc8000fffe1ff */
[----:B------:R-:W-:Y:S02]  /*0ab0*/  USHF.L.U32 UR9, UR8, 0xb, URZ ;  /* 0x0000000b08097899 */ /* 0x000fe400080006ff */
[----:B------:R-:W-:Y:S02]  /*0ac0*/  USHF.L.U32 UR8, UR8, 0x1, URZ ;  /* 0x0000000108087899 */ /* 0x000fe400080006ff */
[----:B-1----:R-:W-:Y:S02]  /*0ad0*/  ULEA UR6, UR6, UR5, 0x18 ;  /* 0x0000000506067291 */ /* 0x002fe4000f8ec0ff */
[----:B------:R-:W-:-:S04]  /*0ae0*/  UIADD3 UR4, UPT, UPT, -UR4, 0x100000, URZ ;  /* 0x0010000004047890 */ /* 0x000fc8000fffe1ff */
[----:B------:R-:W-:Y:S02]  /*0af0*/  USHF.L.U32 UR5, UR4, 0xb, URZ ;  /* 0x0000000b04057899 */ /* 0x000fe400080006ff */
[----:B------:R-:W-:Y:S01]  /*0b00*/  USHF.L.U32 UR4, UR4, 0x1, URZ ;  /* 0x0000000104047899 */ /* 0x000fe200080006ff */
[----:B------:R-:W1:Y:S03]  /*0b10*/  FENCE.VIEW.ASYNC.S ;  /* 0x00000000000073c6 */ /* 0x000e660000000000 */
[----:B-1----:R2:W1:Y:S08]  /*0b20*/  SYNCS.EXCH.64 URZ, [UR6+0xf0], UR8 ;  /* 0x0000f00806ff75b2 */ /* 0x0024700008000100 */
[----:B------:R2:W1:Y:S02]  /*0b30*/  SYNCS.EXCH.64 URZ, [UR6+0xf8], UR4 ;  /* 0x0000f80406ff75b2 */ /* 0x0004640008000100 */
[----:B--2---:R-:W-:Y:S01]  /*0b40*/  NOP ;  /* 0x0000000000007918 */ /* 0x004fe20000000000 */
.L_x_13:
[----:B------:R-:W2:Y:S01]  /*0b50*/  SHFL.IDX PT, R2, R170, RZ, 0x1f ;  /* 0x00001fffaa027589 */ /* 0x000ea200000e0000 */
[----:B------:R-:W1:Y:S01]  /*0b60*/  S2UR UR28, SR_CTAID.X ;  /* 0x00000000001c79c3 */ /* 0x000e620000002500 */
[----:B------:R-:W-:-:S07]  /*0b70*/  NOP ;  /* 0x0000000000007918 */ /* 0x000fce0000000000 */
[----:B------:R-:W1:Y:S01]  /*0b80*/  S2UR UR23, SR_CTAID.Y ;  /* 0x00000000001779c3 */ /* 0x000e620000002600 */
[----:B--2---:R-:W-:-:S13]  /*0b90*/  ISETP.NE.AND P0, PT, R2, 0x5, PT ;  /* 0x000000050200780c */ /* 0x004fda0003f05270 */
[----:B-1----:R-:W-:Y:S05]  /*0ba0*/  @P0 BRA `(.L_x_14) ;  /* 0x0000000000480947 */ /* 0x002fea0003800000 */
        /* <DEDUP_REMOVED lines=13> */
[----:B-1----:R1:W2:Y:S01]  /*0c80*/  SYNCS.EXCH.64 URZ, [UR4+0x100], UR8 ;  /* 0x0001000804ff75b2 */ /* 0x0022a20008000100 */
[----:B------:R1:W1:Y:S01]  /*0c90*/  SYNCS.EXCH.64 URZ, [UR4+0x110], UR6 ;  /* 0x0001100604ff75b2 */ /* 0x0002620008000100 */
[----:B------:R1:W1:Y:S01]  /*0ca0*/  SYNCS.EXCH.64 URZ, [UR4+0x108], UR8 ;  /* 0x0001080804ff75b2 */ /* 0x0002620008000100 */
[----:B------:R1:W1:Y:S01]  /*0cb0*/  SYNCS.EXCH.64 URZ, [UR4+0x118], UR6 ;  /* 0x0001180604ff75b2 */ /* 0x0002620008000100 */
[----:B------:R-:W-:Y:S01]  /*0cc0*/  NOP ;  /* 0x0000000000007918 */ /* 0x000fe20000000000 */
.L_x_14:
[----:B------:R-:W-:-:S05]  /*0cd0*/  CS2R.32 R160, SR_CgaSize ;  /* 0x0000000000a07805 */ /* 0x000fca0000008a00 */
[----:B------:R-:W-:-:S05]  /*0ce0*/  IMAD R160, R160, -0xa0, RZ ;  /* 0xffffff60a0a07824 */ /* 0x000fca00078e02ff */
[----:B------:R-:W-:-:S14]  /*0cf0*/  R2UR UR5, R160 ;  /* 0x00000000a00572ca */ /* 0x000fdc00000e0000 */
[----:B------:R-:W3:Y:S01]  /*0d00*/  LDCU UR5, c[0x0][UR5+0x2b0] ;  /* 0x00005600050577ac */ /* 0x000ee20008000800 */
[----:B------:R-:W-:Y:S02]  /*0d10*/  I2FP.F32.U32 R5, UR28 ;  /* 0x0000001c00057c45 */ /* 0x000fe40008201000 */
[----:B------:R-:W-:-:S05]  /*0d20*/  CS2R.32 R3, SR_CgaSize ;  /* 0x0000000000037805 */ /* 0x000fca0000008a00 */
[----:B------:R-:W-:-:S06]  /*0d30*/  IMAD R3, R3, -0xa0, RZ ;  /* 0xffffff6003037824 */ /* 0x000fcc00078e02ff */
[----:B------:R-:W4:Y:S01]  /*0d40*/  LDC R3, c[0x0][R3+0x2a0] ;  /* 0x0000a80003037b82 */ /* 0x000f220000000800 */
[----:B------:R-:W-:Y:S02]  /*0d50*/  I2FP.F32.U32 R4, UR23 ;  /* 0x0000001700047c45 */ /* 0x000fe40008201000 */
[----:B------:R-:W-:-:S05]  /*0d60*/  CS2R.32 R160, SR_CgaSize ;  /* 0x0000000000a07805 */ /* 0x000fca0000008a00 */
[----:B------:R-:W-:-:S05]  /*0d70*/  IMAD R160, R160, -0xa0, RZ ;  /* 0xffffff60a0a07824 */ /* 0x000fca00078e02ff */
[----:B-1----:R-:W-:-:S14]  /*0d80*/  R2UR UR4, R160 ;  /* 0x00000000a00472ca */ /* 0x002fdc00000e0000 */
[----:B------:R-:W1:Y:S01]  /*0d90*/  LDCU UR4, c[0x0][UR4+0x2b4] ;  /* 0x00005680040477ac */ /* 0x000e620008000800 */
[----:B------:R-:W-:Y:S01]  /*0da0*/  NOP ;  /* 0x0000000000007918 */ /* 0x000fe20000000000 */
[----:B------:R-:W2:Y:S01]  /*0db0*/  LDCU UR19, c[0x0][0xc24] ;  /* 0x00018480ff1377ac */ /* 0x000ea20008000800 */
[----:B------:R-:W-:-:S05]  /*0dc0*/  CS2R.32 R2, SR_CgaSize ;  /* 0x0000000000027805 */ /* 0x000fca0000008a00 */
[----:B------:R-:W-:-:S06]  /*0dd0*/  IMAD R2, R2, -0xa0, RZ ;  /* 0xffffff6002027824 */ /* 0x000fcc00078e02ff */
[----:B------:R-:W4:Y:S01]  /*0de0*/  LDC R2, c[0x0][R2+0x2a4] ;  /* 0x0000a90002027b82 */ /* 0x000f220000000800 */
[----:B---3--:R-:W-:-:S07]  /*0df0*/  FMUL R5, R5, UR5 ;  /* 0x0000000505057c20 */ /* 0x008fce0008400000 */
[----:B------:R-:W3:Y:S01]  /*0e00*/  S2UR UR51, SR_CTAID.Z ;  /* 0x00000000003379c3 */ /* 0x000ee20000002700 */
[----:B-1----:R-:W-:Y:S01]  /*0e10*/  FMUL R4, R4, UR4 ;  /* 0x0000000404047c20 */ /* 0x002fe20008400000 */
[----:B------:R-:W1:Y:S01]  /*0e20*/  F2I.U32.TRUNC.NTZ R160, R5 ;  /* 0x0000000500a07305 */ /* 0x000e62000020f000 */
[----:B--2---:R-:W-:-:S07]  /*0e30*/  UISETP.GE.AND UP0, UPT, UR19, 0x1, UPT ;  /* 0x000000011300788c */ /* 0x004fce000bf06270 */
[----:B------:R-:W2:Y:S01]  /*0e40*/  F2I.U32.TRUNC.NTZ R135, R4 ;  /* 0x0000000400877305 */ /* 0x000ea2000020f000 */
[----:B-1----:R-:W-:-:S05]  /*0e50*/  IADD3 R160, PT, PT, -R160, RZ, RZ ;  /* 0x000000ffa0a07210 */ /* 0x002fca0007ffe1ff */
[----:B----4-:R-:W-:Y:S01]  /*0e60*/  IMAD R160, R3, R160, UR28 ;  /* 0x0000001c03a07e24 */ /* 0x010fe2000f8e02a0 */
[----:B--2---:R-:W-:-:S05]  /*0e70*/  IADD3 R135, PT, PT, -R135, RZ, RZ ;  /* 0x000000ff87877210 */ /* 0x004fca0007ffe1ff */
[----:B------:R-:W-:Y:S01]  /*0e80*/  IMAD R135, R2, R135, UR23 ;  /* 0x0000001702877e24 */ /* 0x000fe2000f8e0287 */
[----:B------:R-:W-:Y:S06]  /*0e90*/  BAR.SYNC.DEFER_BLOCKING 0x0 ;  /* 0x0000000000007b1d */ /* 0x000fec0000010000 */
[----:B---3--:R-:W-:Y:S05]  /*0ea0*/  BRA.U !UP0, `(.L_x_15) ;  /* 0x0000000108d47547 */ /* 0x008fea000b800000 */
[----:B------:R-:W1:Y:S01]  /*0eb0*/  LDCU.128 UR24, c[0x0][0xc10] ;  /* 0x00018200ff1877ac */ /* 0x000e620008000c00 */
[----:B------:R-:W2:Y:S01]  /*0ec0*/  LDCU UR6, c[0x0][0x370] ;  /* 0x00006e00ff0677ac */ /* 0x000ea20008000800 */
[----:B------:R-:W3:Y:S01]  /*0ed0*/  LDCU UR4, c[0x0][0x374] ;  /* 0x00006e80ff0477ac */ /* 0x000ee20008000800 */
[----:B------:R-:W4:Y:S01]  /*0ee0*/  LDCU UR20, c[0x0][0xc0c] ;  /* 0x00018180ff1477ac */ /* 0x000f220008000800 */
[----:B------:R-:W4:Y:S01]  /*0ef0*/  LDCU UR5, c[0x0][0xc20] ;  /* 0x00018400ff0577ac */ /* 0x000f220008000800 */
[----:B------:R-:W4:Y:S01]  /*0f00*/  LDCU.64 UR16, c[0x0][0xc28] ;  /* 0x00018500ff1077ac */ /* 0x000f220008000a00 */
[----:B-1----:R-:W-:Y:S02]  /*0f10*/  UISETP.NE.AND UP0, UPT, UR26, 0x1, UPT ;  /* 0x000000011a00788c */ /* 0x002fe4000bf05270 */
[----:B---3--:R-:W-:Y:S02]  /*0f20*/  UIMAD.WIDE.U32 UR8, UR4, UR27, URZ ;  /* 0x0000001b040872a5 */ /* 0x008fe4000f8e00ff */
[----:B--2---:R-:W-:-:S02]  /*0f30*/  UIMAD.WIDE.U32 UR10, UR6, UR24, URZ ;  /* 0x00000018060a72a5 */ /* 0x004fc4000f8e00ff */
[----:B----4-:R-:W-:Y:S02]  /*0f40*/  UISETP.NE.AND UP2, UPT, UR20, 0x1, UPT ;  /* 0x000000011400788c */ /* 0x010fe4000bf45270 */
[----:B------:R-:W-:Y:S01]  /*0f50*/  UISETP.NE.AND UP4, UPT, UR19, 0x1, UPT ;  /* 0x000000011300788c */ /* 0x000fe2000bf85270 */
[----:B------:R-:W-:Y:S02]  /*0f60*/  UMOV UR8, UR9 ;  /* 0x0000000900087c82 */ /* 0x000fe40008000000 */
[----:B------:R-:W-:Y:S01]  /*0f70*/  UMOV UR10, UR11 ;  /* 0x0000000b000a7c82 */ /* 0x000fe20008000000 */
[----:B------:R-:W-:Y:S02]  /*0f80*/  @UP0 USHF.R.U32.HI UR4, URZ, UR5, UR8 ;  /* 0x00000005ff040299 */ /* 0x000fe40008011608 */
[----:B------:R-:W-:Y:S02]  /*0f90*/  UIMAD.WIDE.U32 UR12, UR23, UR27, URZ ;  /* 0x0000001b170c72a5 */ /* 0x000fe4000f8e00ff */
[----:B------:R-:W-:-:S02]  /*0fa0*/  UIMAD.WIDE.U32 UR8, UR4, UR16, URZ ;  /* 0x00000010040872a5 */ /* 0x000fc4000f8e00ff */
[----:B------:R-:W-:Y:S02]  /*0fb0*/  @UP2 USHF.R.U32.HI UR6, URZ, UR25, UR10 ;  /* 0x00000019ff062299 */ /* 0x000fe4000801160a */
[----:B------:R-:W-:Y:S02]  /*0fc0*/  UIMAD.WIDE.U32 UR14, UR28, UR24, URZ ;  /* 0x000000181c0e72a5 */ /* 0x000fe4000f8e00ff */
[----:B------:R-:W-:Y:S01]  /*0fd0*/  UIMAD.WIDE.U32 UR10, UR6, UR16, URZ ;  /* 0x00000010060a72a5 */ /* 0x000fe2000f8e00ff */
[----:B------:R-:W-:Y:S01]  /*0fe0*/  UMOV UR12, UR13 ;  /* 0x0000000d000c7c82 */ /* 0x000fe20008000000 */
[----:B------:R-:W-:Y:S01]  /*0ff0*/  UMOV UR8, UR9 ;  /* 0x0000000900087c82 */ /* 0x000fe20008000000 */
[----:B------:R-:W-:Y:S02]  /*1000*/  USHF.R.U32.HI UR12, URZ, UR5, UR12 ;  /* 0x00000005ff0c7299 */ /* 0x000fe4000801160c */
[----:B------:R-:W-:Y:S01]  /*1010*/  @UP4 USHF.R.U32.HI UR4, URZ, UR17, UR8 ;  /* 0x00000011ff044299 */ /* 0x000fe20008011608 */
[----:B------:R-:W-:Y:S01]  /*1020*/  UMOV UR14, UR15 ;  /* 0x0000000f000e7c82 */ /* 0x000fe20008000000 */
[----:B------:R-:W-:Y:S01]  /*1030*/  UMOV UR10, UR11 ;  /* 0x0000000b000a7c82 */ /* 0x000fe20008000000 */
[----:B------:R-:W-:-:S02]  /*1040*/  USHF.R.U32.HI UR14, URZ, UR25, UR14 ;  /* 0x00000019ff0e7299 */ /* 0x000fc4000801160e */
[----:B------:R-:W-:Y:S02]  /*1050*/  USEL UR5, UR23, UR12, !UP0 ;  /* 0x0000000c17057287 */ /* 0x000fe4000c000000 */
[----:B------:R-:W-:Y:S02]  /*1060*/  @UP4 USHF.R.U32.HI UR6, URZ, UR17, UR10 ;  /* 0x00000011ff064299 */ /* 0x000fe4000801160a */
[----:B------:R-:W-:Y:S02]  /*1070*/  UIMAD UR7, UR4, UR19, URZ ;  /* 0x00000013040772a4 */ /* 0x000fe4000f8e02ff */
[----:B------:R-:W-:Y:S02]  /*1080*/  USEL UR4, UR28, UR14, !UP2 ;  /* 0x0000000e1c047287 */ /* 0x000fe4000d000000 */
[----:B------:R-:W-:Y:S02]  /*1090*/  UIMAD UR10, UR6, UR19, URZ ;  /* 0x00000013060a72a4 */ /* 0x000fe4000f8e02ff */
[----:B------:R-:W-:-:S02]  /*10a0*/  UISETP.GE.AND UP0, UPT, UR5, UR7, UPT ;  /* 0x000000070500728c */ /* 0x000fc4000bf06270 */
[----:B------:R-:W-:Y:S02]  /*10b0*/  UIMAD.WIDE.U32 UR8, UR5, UR16, URZ ;  /* 0x00000010050872a5 */ /* 0x000fe4000f8e00ff */
[----:B------:R-:W-:Y:S02]  /*10c0*/  UISETP.GE.OR UP0, UPT, UR4, UR10, UP0 ;  /* 0x0000000a0400728c */ /* 0x000fe40008706670 */
[----:B------:R-:W-:Y:S02]  /*10d0*/  UIMAD.WIDE.U32 UR10, UR4, UR16, URZ ;  /* 0x00000010040a72a5 */ /* 0x000fe4000f8e00ff */
[----:B------:R-:W-:Y:S01]  /*10e0*/  UIADD3 UR10, UPT, UPT, -UR4, URZ, URZ ;  /* 0x000000ff040a7290 */ /* 0x000fe2000fffe1ff */
[----:B------:R-:W-:Y:S01]  /*10f0*/  UMOV UR8, UR9 ;  /* 0x0000000900087c82 */ /* 0x000fe20008000000 */
[----:B------:R-:W-:Y:S02]  /*1100*/  UIADD3 UR9, UPT, UPT, -UR5, URZ, URZ ;  /* 0x000000ff05097290 */ /* 0x000fe4000fffe1ff */
[----:B------:R-:W-:-:S03]  /*1110*/  USHF.R.U32.HI UR8, URZ, UR17, UR8 ;  /* 0x00000011ff087299 */ /* 0x000fc60008011608 */
[----:B------:R-:W-:Y:S01]  /*1120*/  @!UP0 UMOV UR7, UR11 ;  /* 0x0000000b00078c82 */ /* 0x000fe20008000000 */
[----:B------:R-:W-:Y:S02]  /*1130*/  UIMAD UR23, UR26, UR9, UR23 ;  /* 0x000000091a1772a4 */ /* 0x000fe4000f8e0217 */
[----:B------:R-:W-:Y:S02]  /*1140*/  USEL UR8, UR5, UR8, !UP4 ;  /* 0x0000000805087287 */ /* 0x000fe4000e000000 */
[----:B------:R-:W-:Y:S02]  /*1150*/  @!UP0 USHF.R.U32.HI UR7, URZ, UR17, UR7 ;  /* 0x00000011ff078299 */ /* 0x000fe40008011607 */
[----:B------:R-:W-:Y:S02]  /*1160*/  UIADD3 UR9, UPT, UPT, -UR8, URZ, URZ ;  /* 0x000000ff08097290 */ /* 0x000fe4000fffe1ff */
[----:B------:R-:W-:Y:S02]  /*1170*/  @!UP0 USEL UR7, UR4, UR7, !UP4 ;  /* 0x0000000704078287 */ /* 0x000fe4000e000000 */
[----:B------:R-:W-:-:S02]  /*1180*/  UIMAD UR9, UR19, UR9, UR5 ;  /* 0x00000009130972a4 */ /* 0x000fc4000f8e0205 */
[----:B------:R-:W-:Y:S02]  /*1190*/  @!UP0 UIADD3 UR8, UPT, UPT, UR8, -UR7, URZ ;  /* 0x8000000708088290 */ /* 0x000fe4000fffe0ff */
[----:B------:R-:W-:Y:S02]  /*11a0*/  @!UP0 UIMAD UR7, UR9, UR6, UR7 ;  /* 0x00000006090782a4 */ /* 0x000fe4000f8e0207 */
[----:B------:R-:W-:Y:S02]  /*11b0*/  @!UP0 UIMAD UR5, UR8, UR19, UR4 ;  /* 0x00000013080582a4 */ /* 0x000fe4000f8e0204 */
[----:B------:R-:W-:Y:S02]  /*11c0*/  UIMAD UR6, UR20, UR10, UR28 ;  /* 0x0000000a140672a4 */ /* 0x000fe4000f8e021c */
[----:B------:R-:W-:Y:S01]  /*11d0*/  UIMAD UR23, UR5, UR26, UR23 ;  /* 0x0000001a051772a4 */ /* 0x000fe2000f8e0217 */
[----:B------:R-:W-:Y:S02]  /*11e0*/  @!UP0 UMOV UR4, UR7 ;  /* 0x0000000700048c82 */ /* 0x000fe40008000000 */
[----:B------:R-:W-:-:S12]  /*11f0*/  UIMAD UR28, UR4, UR20, UR6 ;  /* 0x00000014041c72a4 */ /* 0x000fd8000f8e0206 */
.L_x_15:
[----:B------:R-:W1:Y:S02]  /*1200*/  LDCU UR4, c[0x0][0xc30] ;  /* 0x00018600ff0477ac */ /* 0x000e640008000800 */
[----:B-1----:R-:W-:-:S09]  /*1210*/  UISETP.NE.AND UP0, UPT, UR4, 0x1, UPT ;  /* 0x000000010400788c */ /* 0x002fd2000bf05270 */
[----:B------:R-:W-:Y:S05]  /*1220*/  BRA.U UP0, `(.L_x_16) ;  /* 0x0000000100447547 */ /* 0x000fea000b800000 */
[----:B------:R-:W1:Y:S01]  /*1230*/  LDCU.128 UR8, c[0x0][0xc10] ;  /* 0x00018200ff0877ac */ /* 0x000e620008000c00 */
[----:B------:R-:W2:Y:S01]  /*1240*/  LDCU UR12, c[0x0][0xc0c] ;  /* 0x00018180ff0c77ac */ /* 0x000ea20008000800 */
[----:B------:R-:W3:Y:S01]  /*1250*/  LDCU UR13, c[0x0][0xc20] ;  /* 0x00018400ff0d77ac */ /* 0x000ee20008000800 */
[----:B-1----:R-:W-:Y:S02]  /*1260*/  UIMAD.WIDE.U32 UR6, UR28, UR8, URZ ;  /* 0x000000081c0672a5 */ /* 0x002fe4000f8e00ff */
[----:B------:R-:W-:Y:S02]  /*1270*/  UIMAD.WIDE.U32 UR4, UR23, UR11, URZ ;  /* 0x0000000b170472a5 */ /* 0x000fe4000f8e00ff */
[----:B--2---:R-:W-:Y:S02]  /*1280*/  UISETP.NE.AND UP2, UPT, UR12, 0x1, UPT ;  /* 0x000000010c00788c */ /* 0x004fe4000bf45270 */
[----:B------:R-:W-:Y:S01]  /*1290*/  UISETP.NE.AND UP0, UPT, UR10, 0x1, UPT ;  /* 0x000000010a00788c */ /* 0x000fe2000bf05270 */
[----:B------:R-:W-:-:S02]  /*12a0*/  UMOV UR6, UR7 ;  /* 0x0000000700067c82 */ /* 0x000fc40008000000 */
[----:B------:R-:W-:Y:S01]  /*12b0*/  UMOV UR4, UR5 ;  /* 0x0000000500047c82 */ /* 0x000fe20008000000 */
[----:B------:R-:W-:Y:S02]  /*12c0*/  USHF.R.U32.HI UR6, URZ, UR9, UR6 ;  /* 0x00000009ff067299 */ /* 0x000fe40008011606 */
[----:B---3--:R-:W-:Y:S02]  /*12d0*/  USHF.R.U32.HI UR4, URZ, UR13, UR4 ;  /* 0x0000000dff047299 */ /* 0x008fe40008011604 */
[----:B------:R-:W-:Y:S02]  /*12e0*/  USEL UR5, UR28, UR6, !UP2 ;  /* 0x000000061c057287 */ /* 0x000fe4000d000000 */
[----:B------:R-:W-:-:S04]  /*12f0*/  USEL UR4, UR23, UR4, !UP0 ;  /* 0x0000000417047287 */ /* 0x000fc8000c000000 */
[----:B------:R-:W-:Y:S02]  /*1300*/  UIADD3 UR6, UPT, UPT, UR5, -UR4, URZ ;  /* 0x8000000405067290 */ /* 0x000fe4000fffe0ff */
[----:B------:R-:W-:Y:S02]  /*1310*/  UIADD3 UR4, UPT, UPT, -UR5, UR4, URZ ;  /* 0x0000000405047290 */ /* 0x000fe4000fffe1ff */
[----:B------:R-:W-:Y:S02]  /*1320*/  UIMAD UR23, UR6, UR10, UR23 ;  /* 0x0000000a061772a4 */ /* 0x000fe4000f8e0217 */
[----:B------:R-:W-:-:S12]  /*1330*/  UIMAD UR28, UR4, UR12, UR28 ;  /* 0x0000000c041c72a4 */ /* 0x000fd8000f8e021c */
.L_x_16:
[----:B------:R-:W-:Y:S01]  /*1340*/  BAR.SYNC.DEFER_BLOCKING 0x0 ;  /* 0x0000000000007b1d */ /* 0x000fe20000010000 */
[----:B------:R-:W-:Y:S01]  /*1350*/  UISETP.NE.AND UP0, UPT, UR18, 0x2, UPT ;  /* 0x000000021200788c */ /* 0x000fe2000bf05270 */
[----:B------:R-:W-:Y:S02]  /*1360*/  ISETP.NE.OR P3, PT, R0, 0x2, !P3 ;  /* 0x000000020000780c */ /* 0x000fe40005f65670 */
[----:B------:R-:W-:Y:S02]  /*1370*/  LOP3.LUT R0, R166, 0x1f, RZ, 0xc0, !PT ;  /* 0x0000001fa6007812 */ /* 0x000fe400078ec0ff */
[----:B------:R-:W1:Y:S04]  /*1380*/  LDCU UR39, c[0x0][0xc24] ;  /* 0x00018480ff2777ac */ /* 0x000e680008000800 */
[----:B------:R-:W-:Y:S05]  /*1390*/  BRA.U UP0, `(.L_x_17) ;  /* 0x0000002100847547 */ /* 0x000fea000b800000 */
[----:B------:R-:W2:Y:S01]  /*13a0*/  LDCU UR7, c[0x0][0x394] ;  /* 0x00007280ff0777ac */ /* 0x000ea20008000800 */
[----:B------:R-:W-:Y:S01]  /*13b0*/  PLOP3.LUT P1, PT, PT, PT, UP3, 0x80, 0x8 ;  /* 0x000000000008781c */ /* 0x000fe20003f2f038 */
[----:B------:R-:W-:Y:S01]  /*13c0*/  IMAD.MOV.U32 R2, RZ, RZ, RZ ;  /* 0x000000ffff027224 */ /* 0x000fe200078e00ff */
[----:B------:R-:W-:Y:S01]  /*13d0*/  ISETP.EQ.OR P2, PT, R0, RZ, P3 ;  /* 0x000000ff0000720c */ /* 0x000fe20001f42670 */
[----:B------:R-:W3:Y:S01]  /*13e0*/  LDCU UR6, c[0x0][0x5d8] ;  /* 0x0000bb00ff0677ac */ /* 0x000ee20008000800 */
[----:B------:R-:W-:Y:S01]  /*13f0*/  PLOP3.LUT P1, PT, P1, PT, PT, 0x8, 0x80 ;  /* 0x000000000080781c */ /* 0x000fe20000f2e170 */
[----:B------:R-:W4:Y:S01]  /*1400*/  LDCU UR56, c[0x0][0x370] ;  /* 0x00006e00ff3877ac */ /* 0x000f220008000800 */
[----:B------:R-:W1:Y:S01]  /*1410*/  LDCU.64 UR48, c[0x0][0x348] ;  /* 0x00006900ff3077ac */ /* 0x000e620008000a00 */
[----:B------:R-:W1:Y:S01]  /*1420*/  LDCU UR55, c[0x0][0x374] ;  /* 0x00006e80ff3777ac */ /* 0x000e620008000800 */
[----:B--2---:R-:W-:Y:S02]  /*1430*/  UIADD3 UR5, UPT, UPT, UR7, 0x3f, URZ ;  /* 0x0000003f07057890 */ /* 0x004fe4000fffe0ff */
[----:B---3--:R-:W-:-:S02]  /*1440*/  UIADD3 UR6, UPT, UPT, UR6, 0x7f, URZ ;  /* 0x0000007f06067890 */ /* 0x008fc4000fffe0ff */
[----:B------:R-:W-:Y:S02]  /*1450*/  USHF.R.S32.HI UR4, URZ, 0x1f, UR5 ;  /* 0x0000001fff047899 */ /* 0x000fe40008011405 */
[----:B------:R-:W-:Y:S02]  /*1460*/  UIADD3 UR60, UPT, UPT, UR7, 0x7e, URZ ;  /* 0x0000007e073c7890 */ /* 0x000fe4000fffe0ff */
[----:B------:R-:W-:Y:S02]  /*1470*/  ULEA.HI UR4, UR4, UR5, URZ, 0x6 ;  /* 0x0000000504047291 */ /* 0x000fe4000f8f30ff */
[----:B------:R-:W-:Y:S02]  /*1480*/  UIADD3 UR5, UPT, UPT, UR7, -0x1, URZ ;  /* 0xffffffff07057890 */ /* 0x000fe4000fffe0ff */
[----:B------:R-:W-:Y:S02]  /*1490*/  USHF.R.S32.HI UR58, URZ, 0x6, UR4 ;  /* 0x00000006ff3a7899 */ /* 0x000fe40008011404 */
[----:B------:R-:W-:-:S02]  /*14a0*/  UISETP.GE.U32.AND UP1, UPT, UR5, -0x7f, UPT ;  /* 0xffffff810500788c */ /* 0x000fc4000bf26070 */
[----:B------:R-:W-:Y:S02]  /*14b0*/  UISETP.LT.U32.AND UP0, UPT, UR58, 0xc, UPT ;  /* 0x0000000c3a00788c */ /* 0x000fe4000bf01070 */
[----:B------:R-:W-:Y:S02]  /*14c0*/  USHF.R.S32.HI UR4, URZ, 0x1f, UR6 ;  /* 0x0000001fff047899 */ /* 0x000fe40008011406 */
[----:B------:R-:W-:Y:S02]  /*14d0*/  USEL UR57, UR58, 0xc, UP0 ;  /* 0x0000000c3a397887 */ /* 0x000fe40008000000 */
[----:B------:R-:W-:Y:S02]  /*14e0*/  ULEA.HI UR4, UR4, UR6, URZ, 0x7 ;  /* 0x0000000604047291 */ /* 0x000fe4000f8f38ff */
[----:B------:R-:W-:Y:S02]  /*14f0*/  UIADD3 UR46, UPT, UPT, UR57, -0x1, URZ ;  /* 0xffffffff392e7890 */ /* 0x000fe4000fffe0ff */
[----:B------:R-:W-:-:S02]  /*1500*/  @UP1 UIADD3 UR46, UPT, UPT, UR57, URZ, URZ ;  /* 0x000000ff392e1290 */ /* 0x000fc4000fffe0ff */
[----:B------:R-:W-:Y:S02]  /*1510*/  USHF.R.S32.HI UR54, URZ, 0x7, UR4 ;  /* 0x00000007ff367899 */ /* 0x000fe40008011404 */
[----:B------:R-:W-:Y:S02]  /*1520*/  UIADD3 UR59, UPT, UPT, UR58, -UR57, URZ ;  /* 0x800000393a3b7290 */ /* 0x000fe4000fffe0ff */
[----:B------:R-:W-:Y:S01]  /*1530*/  UIADD3 UR46, UPT, UPT, UR46, 0x1, URZ ;  /* 0x000000012e2e7890 */ /* 0x000fe2000fffe0ff */
[----:B------:R-:W-:Y:S01]  /*1540*/  UMOV UR29, 0x1 ;  /* 0x00000001001d7882 */ /* 0x000fe20000000000 */
[----:B-1--4-:R-:W-:-:S10]  /*1550*/  UMOV UR38, URZ ;  /* 0x000000ff00267c82 */ /* 0x012fd40008000000 */
.L_x_33:
[----:B------:R-:W-:Y:S01]  /*1560*/  IMAD.U32 R4, RZ, RZ, UR54 ;  /* 0x00000036ff047e24 */ /* 0x000fe2000f8e00ff */
[----:B------:R-:W1:Y:S04]  /*1570*/  LDCU UR53, c[0x0][0x5dc] ;  /* 0x0000bb80ff3577ac */ /* 0x000e680008000800 */
[-C--:B------:R-:W-:Y:S01]  /*1580*/  IABS R0, R4.reuse ;  /* 0x0000000400007213 */ /* 0x080fe20000000000 */
[----:B------:R-:W2:Y:S01]  /*1590*/  LDCU UR45, c[0x0][0x5e0] ;  /* 0x0000bc00ff2d77ac */ /* 0x000ea20008000800 */
[----:B------:R-:W-:Y:S02]  /*15a0*/  IABS R4, R4 ;  /* 0x0000000400047213 */ /* 0x000fe40000000000 */
[----:B------:R-:W-:Y:S01]  /*15b0*/  R2UR UR6, R0 ;  /* 0x00000000000672ca */ /* 0x000fe200000e0000 */
[----:B------:R-:W-:Y:S01]  /*15c0*/  UMOV UR44, 0x400 ;  /* 0x00000400002c7882 */ /* 0x000fe20000000000 */
[----:B------:R-:W-:Y:S01]  /*15d0*/  USHF.L.U32 UR42, UR28, 0x7, URZ ;  /* 0x000000071c2a7899 */ /* 0x000fe200080006ff */
[----:B------:R-:W-:Y:S01]  /*15e0*/  UMOV UR19, URZ ;  /* 0x000000ff00137c82 */ /* 0x000fe20008000000 */
[----:B-1----:R-:W-:-:S09]  /*15f0*/  IMAD.U32 R3, RZ, RZ, UR53 ;  /* 0x00000035ff037e24 */ /* 0x002fd2000f8e00ff */
[----:B------:R-:W1:Y:S08]  /*1600*/  I2F.RP R6, UR6 ;  /* 0x0000000600067d06 */ /* 0x000e700008209400 */
[----:B-1----:R-:W1:Y:S02]  /*1610*/  MUFU.RCP R5, R6 ;  /* 0x0000000600057308 */ /* 0x002e640000001000 */
[----:B-1----:R-:W-:-:S06]  /*1620*/  VIADD R5, R5, 0xffffffe ;  /* 0x0ffffffe05057836 */ /* 0x002fcc0000000000 */
[----:B------:R-:W1:Y:S02]  /*1630*/  F2I.FTZ.U32.TRUNC.NTZ R0, R5 ;  /* 0x0000000500007305 */ /* 0x000e64000021f000 */
[----:B-1----:R-:W-:Y:S02]  /*1640*/  R2UR UR5, R0 ;  /* 0x00000000000572ca */ /* 0x002fe400000e0000 */
[----:B------:R-:W-:Y:S01]  /*1650*/  IABS R0, R3 ;  /* 0x0000000300007213 */ /* 0x000fe20000000000 */
[----:B------:R-:W-:-:S03]  /*1660*/  IMAD.U32 R3, RZ, RZ, UR23 ;  /* 0x00000017ff037e24 */ /* 0x000fc6000f8e00ff */
[----:B------:R-:W-:Y:S01]  /*1670*/  R2UR UR8, R0 ;  /* 0x00000000000872ca */ /* 0x000fe200000e0000 */
[----:B------:R-:W-:Y:S01]  /*1680*/  IMAD.MOV R0, RZ, RZ, -R4 ;  /* 0x000000ffff007224 */ /* 0x000fe200078e0a04 */
[----:B------:R-:W-:-:S04]  /*1690*/  IABS R3, R3 ;  /* 0x0000000300037213 */ /* 0x000fc80000000000 */
[----:B------:R-:W-:Y:S01]  /*16a0*/  R2UR UR9, R3 ;  /* 0x00000000030972ca */ /* 0x000fe200000e0000 */
[----:B------:R-:W-:-:S04]  /*16b0*/  UIADD3 UR4, UPT, UPT, URZ, -UR5, URZ ;  /* 0x80000005ff047290 */ /* 0x000fc8000fffe0ff */
[----:B------:R-:W-:Y:S02]  /*16c0*/  UIMAD UR7, UR4, UR6, URZ ;  /* 0x00000006040772a4 */ /* 0x000fe4000f8e02ff */
[----:B------:R-:W1:Y:S01]  /*16d0*/  I2F.RP R3, UR8 ;  /* 0x0000000800037d06 */ /* 0x000e620008209400 */
[----:B------:R-:W-:Y:S02]  /*16e0*/  UMOV UR4, URZ ;  /* 0x000000ff00047c82 */ /* 0x000fe40008000000 */
[----:B------:R-:W-:Y:S02]  /*16f0*/  UIMAD.WIDE.U32 UR4, UR5, UR7, UR4 ;  /* 0x00000007050472a5 */ /* 0x000fe4000f8e0004 */
[----:B------:R-:W-:-:S05]  /*1700*/  R2UR UR7, R0 ;  /* 0x00000000000772ca */ /* 0x000fca00000e0000 */
[----:B------:R-:W-:Y:S02]  /*1710*/  UMOV UR4, UR5 ;  /* 0x0000000500047c82 */ /* 0x000fe40008000000 */
[----:B------:R-:W-:Y:S01]  /*1720*/  UIMAD.WIDE.U32 UR4, UR4, UR9, URZ ;  /* 0x00000009040472a5 */ /* 0x000fe2000f8e00ff */
[----:B-1----:R-:W1:Y:S06]  /*1730*/  MUFU.RCP R3, R3 ;  /* 0x0000000300037308 */ /* 0x002e6c0000001000 */
[----:B------:R-:W-:Y:S02]  /*1740*/  UMOV UR4, UR5 ;  /* 0x0000000500047c82 */ /* 0x000fe40008000000 */
[----:B------:R-:W-:-:S04]  /*1750*/  UIMAD UR5, UR4, UR7, UR9 ;  /* 0x00000007040572a4 */ /* 0x000fc8000f8e0209 */
[----:B------:R-:W-:Y:S01]  /*1760*/  UISETP.GT.U32.AND UP0, UPT, UR6, UR5, UPT ;  /* 0x000000050600728c */ /* 0x000fe2000bf04070 */
[----:B-1----:R-:W-:-:S10]  /*1770*/  VIADD R4, R3, 0xffffffe ;  /* 0x0ffffffe03047836 */ /* 0x002fd40000000000 */
[----:B------:R-:W-:Y:S01]  /*1780*/  @!UP0 UIADD3 UR5, UPT, UPT, UR5, -UR6, URZ ;  /* 0x8000000605058290 */ /* 0x000fe2000fffe0ff */
[----:B------:R-:W1:Y:S01]  /*1790*/  F2I.FTZ.U32.TRUNC.NTZ R0, R4 ;  /* 0x0000000400007305 */ /* 0x000e62000021f000 */
[----:B------:R-:W-:Y:S02]  /*17a0*/  @!UP0 UIADD3 UR4, UPT, UPT, UR4, 0x1, URZ ;  /* 0x0000000104048890 */ /* 0x000fe4000fffe0ff */
[----:B------:R-:W-:Y:S02]  /*17b0*/  UISETP.GE.U32.AND UP1, UPT, UR5, UR6, UPT ;  /* 0x000000060500728c */ /* 0x000fe4000bf26070 */
[----:B------:R-:W-:-:S04]  /*17c0*/  ULOP3.LUT UR5, UR23, UR54, URZ, 0x3c, !UPT ;  /* 0x0000003617057292 */ /* 0x000fc8000f8e3cff */
[----:B------:R-:W-:-:S05]  /*17d0*/  UISETP.GE.AND UP0, UPT, UR5, URZ, UPT ;  /* 0x000000ff0500728c */ /* 0x000fca000bf06270 */
[----:B------:R-:W-:Y:S01]  /*17e0*/  @UP1 UIADD3 UR4, UPT, UPT, UR4, 0x1, URZ ;  /* 0x0000000104041890 */ /* 0x000fe2000fffe0ff */
[----:B-1----:R-:W-:Y:S01]  /*17f0*/  R2UR UR5, R0 ;  /* 0x00000000000572ca */ /* 0x002fe200000e0000 */
[----:B------:R-:W-:Y:S01]  /*1800*/  UISETP.NE.AND UP1, UPT, UR54, URZ, UPT ;  /* 0x000000ff3600728c */ /* 0x000fe2000bf25270 */
[----:B--2---:R-:W-:-:S04]  /*1810*/  IMAD.U32 R0, RZ, RZ, UR45 ;  /* 0x0000002dff007e24 */ /* 0x004fc8000f8e00ff */
[----:B------:R-:W-:Y:S01]  /*1820*/  UMOV UR7, UR4 ;  /* 0x0000000400077c82 */ /* 0x000fe20008000000 */
[----:B------:R-:W-:Y:S01]  /*1830*/  IABS R0, R0 ;  /* 0x0000000000007213 */ /* 0x000fe20000000000 */
[----:B------:R-:W-:-:S03]  /*1840*/  @!UP0 UIADD3 UR7, UPT, UPT, -UR7, URZ, URZ ;  /* 0x000000ff07078290 */ /* 0x000fc6000fffe1ff */
[----:B------:R-:W-:Y:S01]  /*1850*/  R2UR UR9, R0 ;  /* 0x00000000000972ca */ /* 0x000fe200000e0000 */
[----:B------:R-:W-:Y:S02]  /*1860*/  @!UP1 ULOP3.LUT UR7, URZ, UR54, URZ, 0x33, !UPT ;  /* 0x00000036ff079292 */ /* 0x000fe4000f8e33ff */
[----:B------:R-:W-:-:S04]  /*1870*/  UIADD3 UR4, UPT, UPT, URZ, -UR5, URZ ;  /* 0x80000005ff047290 */ /* 0x000fc8000fffe0ff */
[----:B------:R-:W-:Y:S01]  /*1880*/  IMAD.U32 R3, RZ, RZ, UR7 ;  /* 0x00000007ff037e24 */ /* 0x000fe2000f8e00ff */
[----:B------:R-:W-:-:S03]  /*1890*/  UIMAD UR6, UR4, UR8, URZ ;  /* 0x00000008040672a4 */ /* 0x000fc6000f8e02ff */
[----:B------:R-:W-:Y:S01]  /*18a0*/  UMOV UR4, URZ ;  /* 0x000000ff00047c82 */ /* 0x000fe20008000000 */
[----:B------:R-:W-:Y:S01]  /*18b0*/  IABS R3, R3 ;  /* 0x0000000300037213 */ /* 0x000fe20000000000 */
[----:B------:R-:W-:-:S03]  /*18c0*/  UIMAD.WIDE.U32 UR4, UR5, UR6, UR4 ;  /* 0x00000006050472a5 */ /* 0x000fc6000f8e0004 */
[----:B------:R-:W-:Y:S02]  /*18d0*/  R2UR UR10, R3 ;  /* 0x00000000030a72ca */ /* 0x000fe400000e0000 */
[----:B------:R-:W1:Y:S02]  /*18e0*/  I2F.RP R3, UR9 ;  /* 0x0000000900037d06 */ /* 0x000e640008209400 */
[----:B------:R-:W-:-:S09]  /*18f0*/  UMOV UR4, UR5 ;  /* 0x0000000500047c82 */ /* 0x000fd20008000000 */
[----:B------:R-:W-:Y:S01]  /*1900*/  UIMAD.WIDE.U32 UR4, UR4, UR10, URZ ;  /* 0x0000000a040472a5 */ /* 0x000fe2000f8e00ff */
[----:B-1----:R-:W1:Y:S06]  /*1910*/  MUFU.RCP R0, R3 ;  /* 0x0000000300007308 */ /* 0x002e6c0000001000 */
[----:B------:R-:W-:Y:S02]  /*1920*/  UMOV UR4, UR5 ;  /* 0x0000000500047c82 */ /* 0x000fe40008000000 */
[----:B------:R-:W-:-:S04]  /*1930*/  UIADD3 UR5, UPT, UPT, -UR4, URZ, URZ ;  /* 0x000000ff04057290 */ /* 0x000fc8000fffe1ff */
[----:B------:R-:W-:-:S04]  /*1940*/  UIMAD UR5, UR8, UR5, UR10 ;  /* 0x00000005080572a4 */ /* 0x000fc8000f8e020a */
[----:B------:R-:W-:Y:S01]  /*1950*/  UISETP.GT.U32.AND UP0, UPT, UR8, UR5, UPT ;  /* 0x000000050800728c */ /* 0x000fe2000bf04070 */
[----:B-1----:R-:W-:Y:S02]  /*1960*/  VIADD R0, R0, 0xffffffe ;  /* 0x0ffffffe00007836 */ /* 0x002fe40000000000 */
[----:B------:R-:W-:-:S04]  /*1970*/  IMAD.U32 R3, RZ, RZ, UR29 ;  /* 0x0000001dff037e24 */ /* 0x000fc8000f8e00ff */
[----:B------:R-:W1:Y:S04]  /*1980*/  F2I.FTZ.U32.TRUNC.NTZ R0, R0 ;  /* 0x0000000000007305 */ /* 0x000e68000021f000 */
[----:B------:R-:W-:Y:S01]  /*1990*/  @!UP0 UIADD3 UR5, UPT, UPT, UR5, -UR8, URZ ;  /* 0x8000000805058290 */ /* 0x000fe2000fffe0ff */
[----:B------:R-:W-:Y:S01]  /*19a0*/  SHF.L.U32 R3, R3, 0x1f, RZ ;  /* 0x0000001f03037819 */ /* 0x000fe200000006ff */
[----:B------:R-:W-:Y:S02]  /*19b0*/  @!UP0 UIADD3 UR4, UPT, UPT, UR4, 0x1, URZ ;  /* 0x0000000104048890 */ /* 0x000fe4000fffe0ff */
[----:B------:R-:W-:Y:S01]  /*19c0*/  UISETP.GE.U32.AND UP1, UPT, UR5, UR8, UPT ;  /* 0x000000080500728c */ /* 0x000fe2000bf26070 */
[----:B------:R-:W2:Y:S01]  /*19d0*/  S2UR UR8, SR_CgaCtaId ;  /* 0x00000000000879c3 */ /* 0x000ea20000008800 */
[----:B------:R-:W-:-:S04]  /*19e0*/  ULOP3.LUT UR5, UR7, UR53, URZ, 0x3c, !UPT ;  /* 0x0000003507057292 */ /* 0x000fc8000f8e3cff */
[----:B------:R-:W-:-:S03]  /*19f0*/  UISETP.GE.AND UP0, UPT, UR5, URZ, UPT ;  /* 0x000000ff0500728c */ /* 0x000fc6000bf06270 */
[----:B-1----:R-:W-:Y:S02]  /*1a00*/  R2UR UR5, R0 ;  /* 0x00000000000572ca */ /* 0x002fe400000e0000 */
[----:B------:R-:W-:Y:S02]  /*1a10*/  @UP1 UIADD3 UR4, UPT, UPT, UR4, 0x1, URZ ;  /* 0x0000000104041890 */ /* 0x000fe4000fffe0ff */
[----:B------:R-:W-:-:S05]  /*1a20*/  UISETP.NE.AND UP1, UPT, UR53, URZ, UPT ;  /* 0x000000ff3500728c */ /* 0x000fca000bf25270 */
[----:B------:R-:W-:Y:S02]  /*1a30*/  UMOV UR6, UR4 ;  /* 0x0000000400067c82 */ /* 0x000fe40008000000 */
[----:B------:R-:W-:Y:S02]  /*1a40*/  @!UP0 UIADD3 UR6, UPT, UPT, -UR6, URZ, URZ ;  /* 0x000000ff06068290 */ /* 0x000fe4000fffe1ff */
[----:B------:R-:W-:Y:S02]  /*1a50*/  UIADD3 UR4, UPT, UPT, URZ, -UR5, URZ ;  /* 0x80000005ff047290 */ /* 0x000fe4000fffe0ff */
[----:B------:R-:W-:Y:S02]  /*1a60*/  @!UP1 ULOP3.LUT UR6, URZ, UR53, URZ, 0x33, !UPT ;  /* 0x00000035ff069292 */ /* 0x000fe4000f8e33ff */
[----:B--2---:R-:W-:-:S04]  /*1a70*/  ULEA UR44, UR8, UR44, 0x18 ;  /* 0x0000002c082c7291 */ /* 0x004fc8000f8ec0ff */
[----:B------:R-:W-:Y:S01]  /*1a80*/  ULEA UR8, UR38, UR44, 0x3 ;  /* 0x0000002c26087291 */ /* 0x000fe2000f8e18ff */
[----:B------:R-:W-:-:S05]  /*1a90*/  IMAD.U32 R0, RZ, RZ, UR6 ;  /* 0x00000006ff007e24 */ /* 0x000fca000f8e00ff */
[----:B------:R-:W-:-:S03]  /*1aa0*/  IABS R0, R0 ;  /* 0x0000000000007213 */ /* 0x000fc60000000000 */
[----:B------:R1:W2:Y:S01]  /*1ab0*/  SYNCS.PHASECHK.TRANS64.TRYWAIT P0, [UR8+0x60], R3 ;  /* 0x00006003ff0075a7 */ /* 0x0002a20008001108 */
[----:B------:R-:W-:Y:S01]  /*1ac0*/  R2UR UR10, R0 ;  /* 0x00000000000a72ca */ /* 0x000fe200000e0000 */
[----:B------:R-:W-:-:S03]  /*1ad0*/  UIMAD UR8, UR4, UR9, URZ ;  /* 0x00000009040872a4 */ /* 0x000fc6000f8e02ff */
[----:B------:R-:W-:Y:S02]  /*1ae0*/  UMOV UR4, URZ ;  /* 0x000000ff00047c82 */ /* 0x000fe40008000000 */
[----:B------:R-:W-:Y:S02]  /*1af0*/  UIMAD.WIDE.U32 UR4, UR5, UR8, UR4 ;  /* 0x00000008050472a5 */ /* 0x000fe4000f8e0004 */
[----:B------:R-:W-:-:S04]  /*1b00*/  UIADD3 UR8, UPT, UPT, -UR6, URZ, URZ ;  /* 0x000000ff06087290 */ /* 0x000fc8000fffe1ff */
[----:B------:R-:W-:Y:S01]  /*1b10*/  UIMAD UR53, UR53, UR8, UR7 ;  /* 0x00000008353572a4 */ /* 0x000fe2000f8e0207 */
[----:B------:R-:W-:Y:S02]  /*1b20*/  UMOV UR4, UR5 ;  /* 0x0000000500047c82 */ /* 0x000fe40008000000 */
[----:B------:R-:W-:-:S07]  /*1b30*/  UIMAD.WIDE.U32 UR4, UR4, UR10, URZ ;  /* 0x0000000a040472a5 */ /* 0x000fce000f8e00ff */
[----:B------:R-:W-:Y:S02]  /*1b40*/  UMOV UR4, UR5 ;  /* 0x0000000500047c82 */ /* 0x000fe40008000000 */
[----:B------:R-:W-:-:S04]  /*1b50*/  UIADD3 UR5, UPT, UPT, -UR4, URZ, URZ ;  /* 0x000000ff04057290 */ /* 0x000fc8000fffe1ff */
[----:B------:R-:W-:-:S04]  /*1b60*/  UIMAD UR5, UR9, UR5, UR10 ;  /* 0x00000005090572a4 */ /* 0x000fc8000f8e020a */
[----:B------:R-:W-:-:S11]  /*1b70*/  UISETP.GT.U32.AND UP0, UPT, UR9, UR5, UPT ;  /* 0x000000050900728c */ /* 0x000fd6000bf04070 */
[----:B------:R-:W-:Y:S02]  /*1b80*/  @!UP0 UIADD3 UR5, UPT, UPT, UR5, -UR9, URZ ;  /* 0x8000000905058290 */ /* 0x000fe4000fffe0ff */
[----:B------:R-:W-:Y:S02]  /*1b90*/  @!UP0 UIADD3 UR4, UPT, UPT, UR4, 0x1, URZ ;  /* 0x0000000104048890 */ /* 0x000fe4000fffe0ff */
[----:B------:R-:W-:Y:S02]  /*1ba0*/  UISETP.GE.U32.AND UP1, UPT, UR5, UR9, UPT ;  /* 0x000000090500728c */ /* 0x000fe4000bf26070 */
[----:B------:R-:W-:-:S04]  /*1bb0*/  ULOP3.LUT UR5, UR6, UR45, URZ, 0x3c, !UPT ;  /* 0x0000002d06057292 */ /* 0x000fc8000f8e3cff */
[----:B------:R-:W-:-:S05]  /*1bc0*/  UISETP.GE.AND UP0, UPT, UR5, URZ, UPT ;  /* 0x000000ff0500728c */ /* 0x000fca000bf06270 */
[----:B------:R-:W-:Y:S02]  /*1bd0*/  @UP1 UIADD3 UR4, UPT, UPT, UR4, 0x1, URZ ;  /* 0x0000000104041890 */ /* 0x000fe4000fffe0ff */
[----:B------:R-:W-:-:S05]  /*1be0*/  UISETP.NE.AND UP1, UPT, UR45, URZ, UPT ;  /* 0x000000ff2d00728c */ /* 0x000fca000bf25270 */
[----:B------:R-:W-:Y:S01]  /*1bf0*/  UMOV UR37, UR4 ;  /* 0x0000000400257c82 */ /* 0x000fe20008000000 */
[----:B------:R-:W-:Y:S02]  /*1c00*/  UIADD3 UR4, UPT, UPT, -UR7, URZ, URZ ;  /* 0x000000ff07047290 */ /* 0x000fe4000fffe1ff */
[----:B------:R-:W-:Y:S02]  /*1c10*/  @!UP0 UIADD3 UR37, UPT, UPT, -UR37, URZ, URZ ;  /* 0x000000ff25258290 */ /* 0x000fe4000fffe1ff */
[----:B------:R-:W-:Y:S02]  /*1c20*/  UISETP.GE.U32.AND UP0, UPT, UR60, 0x7f, UPT ;  /* 0x0000007f3c00788c */ /* 0x000fe4000bf06070 */
[----:B------:R-:W-:Y:S02]  /*1c30*/  @!UP1 ULOP3.LUT UR37, URZ, UR45, URZ, 0x33, !UPT ;  /* 0x0000002dff259292 */ /* 0x000fe4000f8e33ff */
[----:B------:R-:W-:Y:S02]  /*1c40*/  UIMAD UR4, UR54, UR4, UR23 ;  /* 0x00000004360472a4 */ /* 0x000fe4000f8e0217 */
[----:B------:R-:W-:-:S02]  /*1c50*/  UIADD3 UR5, UPT, UPT, -UR37, URZ, URZ ;  /* 0x000000ff25057290 */ /* 0x000fc4000fffe1ff */
[----:B------:R-:W-:Y:S02]  /*1c60*/  USHF.L.U32 UR10, UR4, 0x7, URZ ;  /* 0x00000007040a7899 */ /* 0x000fe400080006ff */
[----:B------:R-:W-:Y:S01]  /*1c70*/  UIMAD UR45, UR45, UR5, UR6 ;  /* 0x000000052d2d72a4 */ /* 0x000fe2000f8e0206 */
[----:B-1----:R-:W-:Y:S11]  /*1c80*/  BRA.U !UP0, `(.L_x_18) ;  /* 0x0000000508547547 */ /* 0x002ff6000b800000 */
[----:B------:R-:W1:Y:S01]  /*1c90*/  LDCU.64 UR8, c[0x0][0x5c0] ;  /* 0x0000b800ff0877ac */ /* 0x000e620008000a00 */
[----:B------:R-:W1:Y:S01]  /*1ca0*/  LDCU.64 UR34, c[0x0][0x5f8] ;  /* 0x0000bf00ff2277ac */ /* 0x000e620008000a00 */
[----:B------:R-:W3:Y:S01]  /*1cb0*/  LDCU UR12, c[0x0][0x5c8] ;  /* 0x0000b900ff0c77ac */ /* 0x000ee20008000800 */
[----:B------:R-:W3:Y:S01]  /*1cc0*/  LDCU UR11, c[0x0][0x600] ;  /* 0x0000c000ff0b77ac */ /* 0x000ee20008000800 */
[----:B------:R-:W4:Y:S01]  /*1cd0*/  LDCU UR24, c[0x0][0x5a8] ;  /* 0x0000b500ff1877ac */ /* 0x000f220008000800 */
[----:B------:R-:W2:Y:S01]  /*1ce0*/  LDCU UR23, c[0x0][0x59c] ;  /* 0x0000b380ff1777ac */ /* 0x000ea20008000800 */
[----:B-1----:R-:W-:Y:S01]  /*1cf0*/  UIMAD UR36, UR53, UR8, UR34 ;  /* 0x00000008352472a4 */ /* 0x002fe2000f8e0222 */
[----:B------:R-:W1:Y:S01]  /*1d00*/  LDCU UR22, c[0x0][0x590] ;  /* 0x0000b200ff1677ac */ /* 0x000e620008000800 */
[----:B---3--:R-:W-:Y:S01]  /*1d10*/  UIMAD UR34, UR37, UR12, UR11 ;  /* 0x0000000c252272a4 */ /* 0x008fe2000f8e020b */
[----:B------:R-:W3:Y:S01]  /*1d20*/  LDCU UR28, c[0x0][0x594] ;  /* 0x0000b280ff1c77ac */ /* 0x000ee20008000800 */
[----:B------:R-:W1:Y:S01]  /*1d30*/  LDCU UR27, c[0x0][0x598] ;  /* 0x0000b300ff1b77ac */ /* 0x000e620008000800 */
[----:B------:R-:W1:Y:S01]  /*1d40*/  LDCU UR26, c[0x0][0x5ac] ;  /* 0x0000b580ff1a77ac */ /* 0x000e620008000800 */
[----:B------:R-:W1:Y:S01]  /*1d50*/  LDCU UR25, c[0x0][0x5b0] ;  /* 0x0000b600ff1977ac */ /* 0x000e620008000800 */
[----:B------:R-:W1:Y:S01]  /*1d60*/  LDCU UR5, c[0x0][0x5cc] ;  /* 0x0000b980ff0577ac */ /* 0x000e620008000800 */
[----:B------:R-:W1:Y:S01]  /*1d70*/  LDCU UR4, c[0x0][0x5ec] ;  /* 0x0000bd80ff0477ac */ /* 0x000e620008000800 */
[----:B------:R-:W1:Y:S01]  /*1d80*/  LDCU.64 UR20, c[0x0][0x5a0] ;  /* 0x0000b400ff1477ac */ /* 0x000e620008000a00 */
[----:B------:R-:W1:Y:S01]  /*1d90*/  LDCU.64 UR16, c[0x0][0x5d0] ;  /* 0x0000ba00ff1077ac */ /* 0x000e620008000a00 */
[----:B------:R-:W1:Y:S01]  /*1da0*/  LDCU.64 UR6, c[0x0][0x5f0] ;  /* 0x0000be00ff0677ac */ /* 0x000e620008000a00 */
[----:B------:R-:W-:Y:S01]  /*1db0*/  UIMAD UR35, UR45, UR9, UR35 ;  /* 0x000000092d2372a4 */ /* 0x000fe2000f8e0223 */
[----:B------:R-:W-:Y:S01]  /*1dc0*/  UMOV UR18, URZ ;  /* 0x000000ff00127c82 */ /* 0x000fe20008000000 */
[----:B--2-4-:R-:W-:-:S10]  /*1dd0*/  UMOV UR11, UR38 ;  /* 0x00000026000b7c82 */ /* 0x014fd40008000000 */
.L_x_23:
[----:B------:R-:W-:Y:S01]  /*1de0*/  @!P3 MOV R3, 0x4000 ;  /* 0x000040000003b802 */ /* 0x000fe20000000f00 */
[----:B------:R-:W-:Y:S01]  /*1df0*/  ULEA UR41, UR11, UR44, 0x3 ;  /* 0x0000002c0b297291 */ /* 0x000fe2000f8e18ff */
[----:B-1----:R-:W-:Y:S11]  /*1e00*/  @P0 BRA `(.L_x_19) ;  /* 0x0000000000100947 */ /* 0x002ff60003800000 */
[----:B------:R-:W-:Y:S04]  /*1e10*/  MOV R0, UR29 ;  /* 0x0000001d00007c02 */ /* 0x000fe80008000f00 */
[----:B------:R-:W-:Y:S04]  /*1e20*/  SHF.L.U32 R5, R0, 0x1f, RZ ;  /* 0x0000001f00057819 */ /* 0x000fe800000006ff */
[----:B------:R-:W2:Y:S02]  /*1e30*/  SYNCS.PHASECHK.TRANS64.TRYWAIT P0, [UR41+0x60], R5 ;  /* 0x00006005ff0075a7 */ /* 0x000ea40008001129 */
[----:B--2---:R-:W-:Y:S05]  /*1e40*/  @!P0 BRA `(.L_x_20) ;  /* 0x0000008000088947 */ /* 0x004fea0003800000 */
.L_x_19:
[----:B------:R4:W-:Y:S01]  /*1e50*/  @!P3 SYNCS.ARRIVE.TRANS64 RZ, [UR41], R3 ;  /* 0x00000003ffffb9a7 */ /* 0x0009e20008000029 */
[----:B------:R-:W-:Y:S04]  /*1e60*/  BSSY.RECONVERGENT B0, `(.L_x_21) ;  /* 0x0000003000007945 */ /* 0x000fe80003800200 */
[----:B------:R-:W-:Y:S05]  /*1e70*/  @P2 BRA `(.L_x_22) ;  /* 0x0000000000042947 */ /* 0x000fea0003800000 */
[----:B-1-3--:R-:W-:Y:S05]  /*1e80*/  BPT.TRAP 0x1 ;  /* 0x000000040000795c */ /* 0x00afea0000300000 */
.L_x_22:
[----:B-1-3--:R-:W-:Y:S05]  /*1e90*/  BSYNC.RECONVERGENT B0 ;  /* 0x0000000000007941 */ /* 0x00afea0003800200 */
.L_x_21:
[----:B------:R-:W-:Y:S02]  /*1ea0*/  UIADD3 UR8, UPT, UPT, UR11, 0x1, URZ ;  /* 0x000000010b087890 */ /* 0x000fe4000fffe0ff */
[----:B------:R-:W-:Y:S02]  /*1eb0*/  USHF.L.U32 UR43, UR18, 0x6, URZ ;  /* 0x00000006122b7899 */ /* 0x000fe400080006ff */
[----:B------:R-:W-:Y:S02]  /*1ec0*/  UISETP.NE.AND UP0, UPT, UR8, 0xc, UPT ;  /* 0x0000000c0800788c */ /* 0x000fe4000bf05270 */
[----:B------:R-:W-:Y:S02]  /*1ed0*/  UISETP.NE.AND UP2, UPT, UR24, 0x1, UPT ;  /* 0x000000011800788c */ /* 0x000fe4000bf45270 */
[----:B------:R-:W-:Y:S02]  /*1ee0*/  USEL UR9, URZ, 0x1, UP0 ;  /* 0x00000001ff097887 */ /* 0x000fe40008000000 */
[----:B------:R-:W-:Y:S02]  /*1ef0*/  USEL UR38, UR8, URZ, UP0 ;  /* 0x000000ff08267287 */ /* 0x000fe40008000000 */
[----:B------:R-:W-:Y:S02]  /*1f00*/  ULOP3.LUT UR29, UR29, UR9, URZ, 0x3c, !UPT ;  /* 0x000000091d1d7292 */ /* 0x000fe4000f8e3cff */
[----:B------:R-:W-:Y:S02]  /*1f10*/  ULEA UR8, UR38, UR44, 0x3 ;  /* 0x0000002c26087291 */ /* 0x000fe4000f8e18ff */
[----:B------:R-:W-:Y:S02]  /*1f20*/  UISETP.NE.AND UP0, UPT, UR22, 0x1, UPT ;  /* 0x000000011600788c */ /* 0x000fe4000bf05270 */
[----:B------:R-:W-:Y:S01]  /*1f30*/  UIADD3 UR32, UP1, UPT, UR48, 0x80, URZ ;  /* 0x0000008030207890 */ /* 0x000fe2000ff3e0ff */
[----:B--2---:R-:W-:Y:S01]  /*1f40*/  MOV R0, UR29 ;  /* 0x0000001d00007c02 */ /* 0x004fe20008000f00 */
[----:B------:R-:W-:Y:S02]  /*1f50*/  UIADD3 UR18, UPT, UPT, UR18, 0x1, URZ ;  /* 0x0000000112127890 */ /* 0x000fe4000fffe0ff */
[----:B------:R-:W-:Y:S01]  /*1f60*/  UIADD3.X UR33, UPT, UPT, URZ, UR49, URZ, UP1, !UPT ;  /* 0x00000031ff217290 */ /* 0x000fe20008ffe4ff */
[----:B----4-:R-:W-:Y:S01]  /*1f70*/  SHF.L.U32 R3, R0, 0x1f, RZ ;  /* 0x0000001f00037819 */ /* 0x010fe200000006ff */
[----:B------:R-:W-:Y:S01]  /*1f80*/  UMOV UR50, 0x0 ;  /* 0x0000000000327882 */ /* 0x000fe20000000000 */
[----:B------:R-:W-:Y:S02]  /*1f90*/  UMOV UR51, 0x10000000 ;  /* 0x1000000000337882 */ /* 0x000fe40000000000 */
[----:B------:R4:W1:Y:S01]  /*1fa0*/  SYNCS.PHASECHK.TRANS64.TRYWAIT P0, [UR8+0x60], R3 ;  /* 0x00006003ff0075a7 */ /* 0x0008620008001108 */
[----:B------:R-:W-:Y:S02]  /*1fb0*/  UIMAD.WIDE.U32 UR8, UR43, UR28, URZ ;  /* 0x0000001c2b0872a5 */ /* 0x000fe4000f8e00ff */
[----:B------:R-:W-:Y:S02]  /*1fc0*/  ULEA UR8, UR11, UR44, 0xd ;  /* 0x0000002c0b087291 */ /* 0x000fe4000f8e68ff */
[----:B------:R-:W-:Y:S02]  /*1fd0*/  USHF.R.U32.HI UR9, URZ, UR27, UR9 ;  /* 0x0000001bff097299 */ /* 0x000fe40008011609 */
[----:B------:R-:W-:Y:S02]  /*1fe0*/  UIADD3 UR40, UPT, UPT, UR8, 0x8400, URZ ;  /* 0x0000840008287890 */ /* 0x000fe4000fffe0ff */
[----:B------:R-:W-:Y:S02]  /*1ff0*/  USEL UR9, UR43, UR9, !UP0 ;  /* 0x000000092b097287 */ /* 0x000fe4000c000000 */
[----:B------:R-:W-:Y:S02]  /*2000*/  UISETP.NE.AND UP0, UPT, UR23, 0x1, UPT ;  /* 0x000000011700788c */ /* 0x000fe4000bf05270 */
[----:B------:R-:W-:Y:S02]  /*2010*/  UIMAD.WIDE.U32 UR12, UR9, UR20, URZ ;  /* 0x00000014090c72a5 */ /* 0x000fe4000f8e00ff */
[----:B------:R-:W-:Y:S01]  /*2020*/  ULEA UR12, UR35, UR36, 0x5 ;  /* 0x00000024230c7291 */ /* 0x000fe2000f8e28ff */
[----:B------:R-:W-:Y:S01]  /*2030*/  UTMALDG.2D [UR40], [UR32], desc[UR50] ;  /* 0x00003228200075b4 */ /* 0x000fe20008009000 */
[----:B------:R-:W-:Y:S02]  /*2040*/  USHF.R.U32.HI UR13, URZ, UR21, UR13 ;  /* 0x00000015ff0d7299 */ /* 0x000fe4000801160d */
[----:B------:R-:W-:Y:S02]  /*2050*/  ULEA UR19, UR34, UR12, 0xa ;  /* 0x0000000c22137291 */ /* 0x000fe4000f8e50ff */
[----:B------:R-:W-:Y:S02]  /*2060*/  USEL UR13, UR9, UR13, !UP0 ;  /* 0x0000000d090d7287 */ /* 0x000fe4000c000000 */
[----:B------:R-:W-:Y:S02]  /*2070*/  UIADD3 UR12, UPT, UPT, -UR9, URZ, URZ ;  /* 0x000000ff090c7290 */ /* 0x000fe4000fffe1ff */
[----:B------:R-:W-:Y:S02]  /*2080*/  UIMAD.WIDE.U32 UR14, UR13, UR26, URZ ;  /* 0x0000001a0d0e72a5 */ /* 0x000fe4000f8e00ff */
[----:B------:R-:W-:Y:S02]  /*2090*/  UIMAD UR12, UR22, UR12, UR43 ;  /* 0x0000000c160c72a4 */ /* 0x000fe4000f8e022b */
[----:B------:R-:W-:Y:S02]  /*20a0*/  UIADD3 UR30, UP0, UPT, UR48, 0x180, URZ ;  /* 0x00000180301e7890 */ /* 0x000fe4000ff1e0ff */
[----:B------:R-:W-:Y:S02]  /*20b0*/  UIADD3 UR8, UPT, UPT, UR8, 0x20400, URZ ;  /* 0x0002040008087890 */ /* 0x000fe4000fffe0ff */
[----:B------:R-:W-:Y:S02]  /*20c0*/  UIADD3.X UR31, UPT, UPT, URZ, UR49, URZ, UP0, !UPT ;  /* 0x00000031ff1f7290 */ /* 0x000fe400087fe4ff */
[----:B------:R-:W-:Y:S01]  /*20d0*/  UISETP.NE.AND UP0, UPT, UR18, UR46, UPT ;  /* 0x0000002e1200728c */ /* 0x000fe2000bf05270 */
[----:B------:R-:W-:Y:S02]  /*20e0*/  UMOV UR14, UR15 ;  /* 0x0000000f000e7c82 */ /* 0x000fe40008000000 */
[----:B------:R-:W-:Y:S04]  /*20f0*/  USHF.R.U32.HI UR11, URZ, UR25, UR14 ;  /* 0x00000019ff0b7299 */ /* 0x000fe8000801160e */
[----:B------:R-:W-:Y:S02]  /*2100*/  USEL UR14, UR13, UR11, !UP2 ;  /* 0x0000000b0d0e7287 */ /* 0x000fe4000d000000 */
[----:B------:R-:W-:Y:S02]  /*2110*/  UIADD3 UR11, UPT, UPT, -UR13, URZ, URZ ;  /* 0x000000ff0d0b7290 */ /* 0x000fe4000fffe1ff */
[----:B------:R-:W-:Y:S02]  /*2120*/  UIADD3 UR15, UPT, UPT, -UR14, URZ, URZ ;  /* 0x000000ff0e0f7290 */ /* 0x000fe4000fffe1ff */
[----:B------:R-:W-:Y:S02]  /*2130*/  UIMAD UR9, UR23, UR11, UR9 ;  /* 0x0000000b170972a4 */ /* 0x000fe4000f8e0209 */
[----:B------:R-:W-:Y:S02]  /*2140*/  UIMAD UR13, UR24, UR15, UR13 ;  /* 0x0000000f180d72a4 */ /* 0x000fe4000f8e020d */
[----:B------:R-:W-:Y:S02]  /*2150*/  UIMAD UR11, UR12, UR5, UR4 ;  /* 0x000000050c0b72a4 */ /* 0x000fe4000f8e0204 */
[----:B------:R-:W-:Y:S02]  /*2160*/  UIMAD UR12, UR9, UR16, UR6 ;  /* 0x00000010090c72a4 */ /* 0x000fe4000f8e0206 */
[----:B------:R-:W-:Y:S02]  /*2170*/  UIMAD UR13, UR13, UR17, UR7 ;  /* 0x000000110d0d72a4 */ /* 0x000fe4000f8e0207 */
[----:B------:R-:W-:Y:S01]  /*2180*/  UPRMT UR15, UR19, 0x5410, URZ ;  /* 0x00005410130f7896 */ /* 0x000fe200080000ff */
[----:B------:R-:W-:Y:S02]  /*2190*/  UMOV UR9, UR41 ;  /* 0x0000002900097c82 */ /* 0x000fe40008000000 */
[----:B------:R-:W-:Y:S06]  /*21a0*/  UMOV UR19, UR46 ;  /* 0x0000002e00137c82 */ /* 0x000fec0008000000 */
[----:B------:R2:W-:Y:S02]  /*21b0*/  UTMALDG.5D.IM2COL [UR8], [UR30], UR15 ;  /* 0x000000081e0073b4 */ /* 0x0005e4000806000f */
[----:B--2---:R-:W-:Y:S01]  /*21c0*/  UMOV UR11, UR38 ;  /* 0x00000026000b7c82 */ /* 0x004fe20008000000 */
[----:B----4-:R-:W-:Y:S05]  /*21d0*/  BRA.U UP0, `(.L_x_23) ;  /* 0xfffffffd00007547 */ /* 0x010fea000b83ffff */
.L_x_18:
[----:B------:R-:W-:Y:S01]  /*21e0*/  ULEA UR4, UR38, UR44, 0x3 ;  /* 0x0000002c26047291 */ /* 0x000fe2000f8e18ff */
[----:B------:R-:W-:Y:S01]  /*21f0*/  MOV R0, UR29 ;  /* 0x0000001d00007c02 */ /* 0x000fe20008000f00 */
[----:B------:R-:W-:Y:S01]  /*2200*/  @!P1 SYNCS.ARRIVE.TRANS64.A1T0 RZ, [UR44+0xe8], RZ ;  /* 0x0000e8ffffff99a7 */ /* 0x000fe2000810002c */
[----:B------:R-:W-:Y:S02]  /*2210*/  UISETP.GT.AND UP0, UPT, UR58, UR57, UPT ;  /* 0x000000393a00728c */ /* 0x000fe4000bf04270 */
[----:B------:R-:W-:-:S04]  /*2220*/  SHF.L.U32 R0, R0, 0x1f, RZ ;  /* 0x0000001f00007819 */ /* 0x000fc800000006ff */
[----:B-12---:R1:W2:Y:S03]  /*2230*/  SYNCS.PHASECHK.TRANS64.TRYWAIT P0, [UR4+0x60], R0 ;  /* 0x00006000ff0075a7 */ /* 0x0062a60008001104 */
[----:B------:R-:W-:Y:S05]  /*2240*/  BRA.U !UP0, `(.L_x_24) ;  /* 0x0000000508547547 */ /* 0x000fea000b800000 */
[----:B------:R-:W3:Y:S01]  /*2250*/  LDCU.64 UR8, c[0x0][0x5c0] ;  /* 0x0000b800ff0877ac */ /* 0x000ee20008000a00 */
[----:B------:R-:W3:Y:S01]  /*2260*/  LDCU.64 UR40, c[0x0][0x5f8] ;  /* 0x0000bf00ff2877ac */ /* 0x000ee20008000a00 */
[----:B------:R-:W4:Y:S01]  /*2270*/  LDCU UR12, c[0x0][0x5c8] ;  /* 0x0000b900ff0c77ac */ /* 0x000f220008000800 */
[----:B------:R-:W4:Y:S01]  /*2280*/  LDCU UR11, c[0x0][0x600] ;  /* 0x0000c000ff0b77ac */ /* 0x000f220008000800 */
[----:B------:R-:W1:Y:S01]  /*2290*/  LDCU UR23, c[0x0][0x5a8] ;  /* 0x0000b500ff1777ac */ /* 0x000e620008000800 */
[----:B------:R-:W1:Y:S01]  /*22a0*/  LDCU UR22, c[0x0][0x59c] ;  /* 0x0000b380ff1677ac */ /* 0x000e620008000800 */
[----:B---3--:R-:W-:Y:S02]  /*22b0*/  UIMAD UR43, UR53, UR8, UR40 ;  /* 0x00000008352b72a4 */ /* 0x008fe4000f8e0228 */
[----:B------:R-:W-:Y:S01]  /*22c0*/  UIMAD UR41, UR45, UR9, UR41 ;  /* 0x000000092d2972a4 */ /* 0x000fe2000f8e0229 */
[----:B------:R-:W3:Y:S01]  /*22d0*/  LDCU UR18, c[0x0][0x590] ;  /* 0x0000b200ff1277ac */ /* 0x000ee20008000800 */
[----:B----4-:R-:W-:Y:S01]  /*22e0*/  UIMAD UR40, UR37, UR12, UR11 ;  /* 0x0000000c252872a4 */ /* 0x010fe2000f8e020b */
[----:B------:R-:W4:Y:S01]  /*22f0*/  LDCU UR27, c[0x0][0x594] ;  /* 0x0000b280ff1b77ac */ /* 0x000f220008000800 */
        /* <DEDUP_REMOVED lines=8> */
[----:B------:R-:W-:Y:S01]  /*2380*/  UIADD3 UR45, UPT, UPT, UR59, UR19, URZ ;  /* 0x000000133b2d7290 */ /* 0x000fe2000fffe0ff */
[----:B------:R-:W-:-:S11]  /*2390*/  UMOV UR11, UR38 ;  /* 0x00000026000b7c82 */ /* 0x000fd60008000000 */
.L_x_29:
[----:B------:R-:W-:Y:S01]  /*23a0*/  @!P3 MOV R3, 0x4000 ;  /* 0x000040000003b802 */ /* 0x000fe20000000f00 */
[----:B------:R-:W-:Y:S01]  /*23b0*/  ULEA UR33, UR11, UR44, 0x3 ;  /* 0x0000002c0b217291 */ /* 0x000fe2000f8e18ff */
[----:B--2---:R-:W-:Y:S11]  /*23c0*/  @P0 BRA `(.L_x_25) ;  /* 0x0000000000100947 */ /* 0x004ff60003800000 */
[----:B-1----:R-:W-:Y:S04]  /*23d0*/  MOV R0, UR29 ;  /* 0x0000001d00007c02 */ /* 0x002fe80008000f00 */
[----:B------:R-:W-:Y:S04]  /*23e0*/  SHF.L.U32 R5, R0, 0x1f, RZ ;  /* 0x0000001f00057819 */ /* 0x000fe800000006ff */
[----:B------:R-:W1:Y:S02]  /*23f0*/  SYNCS.PHASECHK.TRANS64.TRYWAIT P0, [UR33+0x60], R5 ;  /* 0x00006005ff0075a7 */ /* 0x000e640008001121 */
[----:B-1----:R-:W-:Y:S05]  /*2400*/  @!P0 BRA `(.L_x_26) ;  /* 0x0000007800b08947 */ /* 0x002fea0003800000 */
.L_x_25:
[----:B------:R2:W-:Y:S01]  /*2410*/  @!P3 SYNCS.ARRIVE.TRANS64 RZ, [UR33], R3 ;  /* 0x00000003ffffb9a7 */ /* 0x0005e20008000021 */
[----:B------:R-:W-:Y:S04]  /*2420*/  BSSY.RECONVERGENT B0, `(.L_x_27) ;  /* 0x0000003000007945 */ /* 0x000fe80003800200 */
[----:B------:R-:W-:Y:S05]  /*2430*/  @P2 BRA `(.L_x_28) ;  /* 0x0000000000042947 */ /* 0x000fea0003800000 */
[----:B-1-34-:R-:W-:Y:S05]  /*2440*/  BPT.TRAP 0x1 ;  /* 0x000000040000795c */ /* 0x01afea0000300000 */
.L_x_28:
[----:B-1-34-:R-:W-:Y:S05]  /*2450*/  BSYNC.RECONVERGENT B0 ;  /* 0x0000000000007941 */ /* 0x01afea0003800200 */
.L_x_27:
        /* <DEDUP_REMOVED lines=10> */
[----:B------:R-:W-:Y:S01]  /*2500*/  MOV R0, UR29 ;  /* 0x0000001d00007c02 */ /* 0x000fe20008000f00 */
[----:B------:R-:W-:Y:S02]  /*2510*/  ULEA UR28, UR41, UR43, 0x5 ;  /* 0x0000002b291c7291 */ /* 0x000fe4000f8e28ff */
[----:B------:R-:W-:Y:S01]  /*2520*/  UIADD3.X UR37, UPT, UPT, URZ, UR49, URZ, UP1, !UPT ;  /* 0x00000031ff257290 */ /* 0x000fe20008ffe4ff */
[----:B--2---:R-:W-:Y:S01]  /*2530*/  SHF.L.U32 R3, R0, 0x1f, RZ ;  /* 0x0000001f00037819 */ /* 0x004fe200000006ff */
[----:B------:R-:W-:Y:S02]  /*2540*/  ULEA UR28, UR40, UR28, 0xa ;  /* 0x0000001c281c7291 */ /* 0x000fe4000f8e50ff */
[----:B------:R-:W-:Y:S01]  /*2550*/  UIADD3 UR19, UPT, UPT, UR19, 0x1, URZ ;  /* 0x0000000113137890 */ /* 0x000fe2000fffe0ff */
[----:B------:R1:W2:Y:S01]  /*2560*/  SYNCS.PHASECHK.TRANS64.TRYWAIT P0, [UR8+0x60], R3 ;  /* 0x00006003ff0075a7 */ /* 0x0002a20008001108 */
[----:B------:R-:W-:Y:S01]  /*2570*/  UIMAD.WIDE.U32 UR8, UR35, UR27, URZ ;  /* 0x0000001b230872a5 */ /* 0x000fe2000f8e00ff */
[----:B------:R-:W-:Y:S01]  /*2580*/  UMOV UR50, 0x0 ;  /* 0x0000000000327882 */ /* 0x000fe20000000000 */
[----:B------:R-:W-:Y:S02]  /*2590*/  UMOV UR51, 0x10000000 ;  /* 0x1000000000337882 */ /* 0x000fe40000000000 */
[----:B------:R-:W-:Y:S01]  /*25a0*/  USHF.R.U32.HI UR9, URZ, UR26, UR9 ;  /* 0x0000001aff097299 */ /* 0x000fe20008011609 */
[----:B------:R-:W-:Y:S03]  /*25b0*/  UMOV UR34, UR42 ;  /* 0x0000002a00227c82 */ /* 0x000fe60008000000 */
[----:B------:R-:W-:Y:S02]  /*25c0*/  USEL UR9, UR35, UR9, !UP0 ;  /* 0x0000000923097287 */ /* 0x000fe4000c000000 */
[----:B------:R-:W-:Y:S02]  /*25d0*/  UISETP.NE.AND UP0, UPT, UR22, 0x1, UPT ;  /* 0x000000011600788c */ /* 0x000fe4000bf05270 */
[----:B------:R-:W-:Y:S02]  /*25e0*/  UIMAD.WIDE.U32 UR12, UR9, UR20, URZ ;  /* 0x00000014090c72a5 */ /* 0x000fe4000f8e00ff */
[----:B------:R-:W-:Y:S02]  /*25f0*/  ULEA UR12, UR11, UR44, 0xd ;  /* 0x0000002c0b0c7291 */ /* 0x000fe4000f8e68ff */
[----:B------:R-:W-:Y:S02]  /*2600*/  USHF.R.U32.HI UR13, URZ, UR21, UR13 ;  /* 0x00000015ff0d7299 */ /* 0x000fe4000801160d */
[----:B------:R-:W-:Y:S02]  /*2610*/  UIADD3 UR32, UPT, UPT, UR12, 0x8400, URZ ;  /* 0x000084000c207890 */ /* 0x000fe4000fffe0ff */
[----:B------:R-:W-:Y:S02]  /*2620*/  USEL UR13, UR9, UR13, !UP0 ;  /* 0x0000000d090d7287 */ /* 0x000fe4000c000000 */
[----:B------:R-:W-:Y:S02]  /*2630*/  UIADD3 UR30, UP0, UPT, UR48, 0x180, URZ ;  /* 0x00000180301e7890 */ /* 0x000fe4000ff1e0ff */
[----:B------:R-:W-:Y:S02]  /*2640*/  UIMAD.WIDE.U32 UR14, UR13, UR25, URZ ;  /* 0x000000190d0e72a5 */ /* 0x000fe4000f8e00ff */
[----:B------:R-:W-:Y:S01]  /*2650*/  UIADD3.X UR31, UPT, UPT, URZ, UR49, URZ, UP0, !UPT ;  /* 0x00000031ff1f7290 */ /* 0x000fe200087fe4ff */
[----:B------:R-:W-:Y:S01]  /*2660*/  UTMALDG.2D [UR32], [UR36], desc[UR50] ;  /* 0x00003220240075b4 */ /* 0x000fe20008009000 */
[----:B------:R-:W-:Y:S03]  /*2670*/  UISETP.NE.AND UP0, UPT, UR19, UR45, UPT ;  /* 0x0000002d1300728c */ /* 0x000fe6000bf05270 */
[----:B------:R-:W-:Y:S02]  /*2680*/  UMOV UR8, UR15 ;  /* 0x0000000f00087c82 */ /* 0x000fe40008000000 */
[----:B------:R-:W-:Y:S02]  /*2690*/  USHF.R.U32.HI UR11, URZ, UR24, UR8 ;  /* 0x00000018ff0b7299 */ /* 0x000fe40008011608 */
[----:B------:R-:W-:Y:S02]  /*26a0*/  UIADD3 UR8, UPT, UPT, UR12, 0x20400, URZ ;  /* 0x000204000c087890 */ /* 0x000fe4000fffe0ff */
[----:B------:R-:W-:Y:S02]  /*26b0*/  USEL UR14, UR13, UR11, !UP2 ;  /* 0x0000000b0d0e7287 */ /* 0x000fe4000d000000 */
[----:B------:R-:W-:Y:S02]  /*26c0*/  UIADD3 UR12, UPT, UPT, -UR9, URZ, URZ ;  /* 0x000000ff090c7290 */ /* 0x000fe4000fffe1ff */
[----:B------:R-:W-:Y:S02]  /*26d0*/  UIADD3 UR11, UPT, UPT, -UR13, URZ, URZ ;  /* 0x000000ff0d0b7290 */ /* 0x000fe4000fffe1ff */
[----:B------:R-:W-:Y:S02]  /*26e0*/  UIADD3 UR15, UPT, UPT, -UR14, URZ, URZ ;  /* 0x000000ff0e0f7290 */ /* 0x000fe4000fffe1ff */
[----:B------:R-:W-:Y:S02]  /*26f0*/  UIMAD UR12, UR18, UR12, UR35 ;  /* 0x0000000c120c72a4 */ /* 0x000fe4000f8e0223 */
[----:B------:R-:W-:Y:S02]  /*2700*/  UIMAD UR9, UR22, UR11, UR9 ;  /* 0x0000000b160972a4 */ /* 0x000fe4000f8e0209 */
[----:B------:R-:W-:Y:S02]  /*2710*/  UIMAD UR13, UR23, UR15, UR13 ;  /* 0x0000000f170d72a4 */ /* 0x000fe4000f8e020d */
[----:B------:R-:W-:Y:S02]  /*2720*/  UIMAD UR11, UR12, UR5, UR4 ;  /* 0x000000050c0b72a4 */ /* 0x000fe4000f8e0204 */
[----:B------:R-:W-:Y:S02]  /*2730*/  UIMAD UR12, UR9, UR16, UR6 ;  /* 0x00000010090c72a4 */ /* 0x000fe4000f8e0206 */
[----:B------:R-:W-:Y:S02]  /*2740*/  UIMAD UR13, UR13, UR17, UR7 ;  /* 0x000000110d0d72a4 */ /* 0x000fe4000f8e0207 */
[----:B------:R-:W-:Y:S01]  /*2750*/  UPRMT UR15, UR28, 0x5410, URZ ;  /* 0x000054101c0f7896 */ /* 0x000fe200080000ff */
[----:B------:R-:W-:Y:S08]  /*2760*/  UMOV UR9, UR33 ;  /* 0x0000002100097c82 */ /* 0x000ff00008000000 */
[----:B------:R3:W-:Y:S02]  /*2770*/  UTMALDG.5D.IM2COL [UR8], [UR30], UR15 ;  /* 0x000000081e0073b4 */ /* 0x0007e4000806000f */
[----:B---3--:R-:W-:Y:S01]  /*2780*/  UMOV UR11, UR38 ;  /* 0x00000026000b7c82 */ /* 0x008fe20008000000 */
[----:B-1----:R-:W-:Y:S05]  /*2790*/  BRA.U UP0, `(.L_x_29) ;  /* 0xfffffffd00007547 */ /* 0x002fea000b83ffff */
.L_x_24:
[----:B------:R-:W-:Y:S01]  /*27a0*/  SHF.L.U32 R3, R2, 0x1f, RZ ;  /* 0x0000001f02037819 */ /* 0x000fe200000006ff */
[----:B------:R-:W-:-:S03]  /*27b0*/  NOP ;  /* 0x0000000000007918 */ /* 0x000fc60000000000 */
[----:B--2---:R-:W2:Y:S02]  /*27c0*/  SYNCS.PHASECHK.TRANS64.TRYWAIT P0, [UR44+0xf0], R3 ;  /* 0x0000f003ff0075a7 */ /* 0x004ea4000800112c */
[----:B--2---:R-:W-:Y:S05]  /*27d0*/  @!P0 BRA `(.L_x_30) ;  /* 0x0000007400d48947 */ /* 0x004fea0003800000 */
.L_x_110:
[----:B------:R-:W2:Y:S01]  /*27e0*/  LDS.128 R4, [UR44+0x130] ;  /* 0x0001302cff047984 */ /* 0x000ea20008000c00 */
[----:B------:R-:W-:Y:S02]  /*27f0*/  UIADD3 UR4, UPT, UPT, UR44, 0xf8, URZ ;  /* 0x000000f82c047890 */ /* 0x000fe4000fffe0ff */
[----:B------:R-:W-:Y:S01]  /*2800*/  UISETP.GE.AND UP0, UPT, UR39, 0x1, UPT ;  /* 0x000000012700788c */ /* 0x000fe2000bf06270 */
[----:B------:R-:W-:Y:S01]  /*2810*/  @!PT LDS RZ, [RZ] ;  /* 0x00000000fffff984 */ /* 0x000fe20000000800 */
[----:B------:R-:W-:Y:S01]  /*2820*/  @!PT LDS RZ, [RZ] ;  /* 0x00000000fffff984 */ /* 0x000fe20000000800 */
[----:B------:R-:W-:Y:S01]  /*2830*/  @!PT LDS RZ, [RZ] ;  /* 0x00000000fffff984 */ /* 0x000fe20000000800 */
[----:B------:R-:W-:Y:S01]  /*2840*/  @!PT LDS RZ, [RZ] ;  /* 0x00000000fffff984 */ /* 0x000fe20000000800 */
[----:B------:R3:W-:Y:S06]  /*2850*/  MEMBAR.ALL.CTA ;  /* 0x0000000000007992 */ /* 0x0007ec0000008000 */
[----:B---3--:R-:W3:Y:S01]  /*2860*/  FENCE.VIEW.ASYNC.S ;  /* 0x00000000000073c6 */ /* 0x008ee20000000000 */
[----:B------:R-:W-:-:S09]  /*2870*/  UPRMT UR4, URZ, 0x654, UR4 ;  /* 0x00000654ff047896 */ /* 0x000fd20008000004 */
[----:B---3--:R-:W-:Y:S01]  /*2880*/  SYNCS.ARRIVE.TRANS64.RED.A1T0 RZ, [UR4], RZ ;  /* 0x000000ffffff79a7 */ /* 0x008fe20008100404 */
[----:B--2---:R-:W-:-:S13]  /*2890*/  LOP3.LUT P0, RZ, R6, 0x1, RZ, 0xc0, !PT ;  /* 0x0000000106ff7812 */ /* 0x004fda000780c0ff */
[----:B------:R-:W-:Y:S01]  /*28a0*/  VOTEU.ANY UP1, P0 ;  /* 0x0000000000ff7886 */ /* 0x000fe20000020100 */
[----:B------:R-:W-:-:S13]  /*28b0*/  PLOP3.LUT P0, PT, PT, PT, UP1, 0x80, 0x8 ;  /* 0x000000000008781c */ /* 0x000fda0003f0f018 */
[----:B-1----:R-:W-:Y:S02]  /*28c0*/  @P0 MOV R0, R4 ;  /* 0x0000000400000202 */ /* 0x002fe40000000f00 */
[----:B------:R-:W-:Y:S02]  /*28d0*/  @P0 LOP3.LUT R4, R5, 0xffff, RZ, 0xc0, !PT ;  /* 0x0000ffff05040812 */ /* 0x000fe400078ec0ff */
[----:B------:R-:W-:Y:S02]  /*28e0*/  @P0 R2UR UR6, R0 ;  /* 0x00000000000602ca */ /* 0x000fe400000e0000 */
[----:B------:R-:W-:-:S11]  /*28f0*/  @P0 R2UR UR5, R4 ;  /* 0x00000000040502ca */ /* 0x000fd600000e0000 */
[----:B------:R-:W-:Y:S02]  /*2900*/  @UP1 UMOV UR52, UR6 ;  /* 0x0000000600341c82 */ /* 0x000fe40008000000 */
[----:B------:R-:W-:Y:S01]  /*2910*/  @UP1 UMOV UR47, UR5 ;  /* 0x00000005002f1c82 */ /* 0x000fe20008000000 */
[----:B------:R-:W-:Y:S05]  /*2920*/  BRA.U !UP0, `(.L_x_31) ;  /* 0x0000000108d47547 */ /* 0x000fea000b800000 */
[----:B------:R-:W1:Y:S01]  /*2930*/  LDCU.128 UR16, c[0x0][0xc10] ;  /* 0x00018200ff1077ac */ /* 0x000e620008000c00 */
[----:B------:R-:W2:Y:S01]  /*2940*/  LDCU UR20, c[0x0][0xc20] ;  /* 0x00018400ff1477ac */ /* 0x000ea20008000800 */
[----:B------:R-:W3:Y:S01]  /*2950*/  LDCU UR13, c[0x0][0xc0c] ;  /* 0x00018180ff0d77ac */ /* 0x000ee20008000800 */
[----:B------:R-:W4:Y:S01]  /*2960*/  LDCU.64 UR14, c[0x0][0xc28] ;  /* 0x00018500ff0e77ac */ /* 0x000f220008000a00 */
[----:B------:R-:W-:Y:S02]  /*2970*/  UISETP.NE.AND UP3, UPT, UR39, 0x1, UPT ;  /* 0x000000012700788c */ /* 0x000fe4000bf65270 */
[----:B-1----:R-:W-:Y:S02]  /*2980*/  UIMAD.WIDE.U32 UR4, UR55, UR19, URZ ;  /* 0x00000013370472a5 */ /* 0x002fe4000f8e00ff */
[----:B------:R-:W-:Y:S02]  /*2990*/  UIMAD.WIDE.U32 UR6, UR56, UR16, URZ ;  /* 0x00000010380672a5 */ /* 0x000fe4000f8e00ff */
[----:B------:R-:W-:-:S02]  /*29a0*/  UISETP.NE.AND UP0, UPT, UR18, 0x1, UPT ;  /* 0x000000011200788c */ /* 0x000fc4000bf05270 */
[----:B------:R-:W-:Y:S01]  /*29b0*/  UIMAD.WIDE.U32 UR10, UR47, UR19, URZ ;  /* 0x000000132f0a72a5 */ /* 0x000fe2000f8e00ff */
[----:B------:R-:W-:Y:S01]  /*29c0*/  UMOV UR4, UR5 ;  /* 0x0000000500047c82 */ /* 0x000fe20008000000 */
[----:B---3--:R-:W-:Y:S02]  /*29d0*/  UISETP.NE.AND UP2, UPT, UR13, 0x1, UPT ;  /* 0x000000010d00788c */ /* 0x008fe4000bf45270 */
[----:B--2---:R-:W-:Y:S02]  /*29e0*/  USHF.R.U32.HI UR5, URZ, UR20, UR4 ;  /* 0x00000014ff057299 */ /* 0x004fe40008011604 */
[----:B------:R-:W-:Y:S01]  /*29f0*/  UIMAD.WIDE.U32 UR8, UR52, UR16, URZ ;  /* 0x00000010340872a5 */ /* 0x000fe2000f8e00ff */
[----:B------:R-:W-:Y:S01]  /*2a00*/  UMOV UR4, UR7 ;  /* 0x0000000700047c82 */ /* 0x000fe20008000000 */
[----:B------:R-:W-:Y:S02]  /*2a10*/  USEL UR5, UR55, UR5, !UP0 ;  /* 0x0000000537057287 */ /* 0x000fe4000c000000 */
[----:B------:R-:W-:-:S02]  /*2a20*/  USHF.R.U32.HI UR4, URZ, UR17, UR4 ;  /* 0x00000011ff047299 */ /* 0x000fc40008011604 */
[----:B----4-:R-:W-:Y:S02]  /*2a30*/  UIMAD.WIDE.U32 UR6, UR5, UR14, URZ ;  /* 0x0000000e050672a5 */ /* 0x010fe4000f8e00ff */
[----:B------:R-:W-:Y:S01]  /*2a40*/  USEL UR12, UR56, UR4, !UP2 ;  /* 0x00000004380c7287 */ /* 0x000fe2000d000000 */
[----:B------:R-:W-:Y:S02]  /*2a50*/  UMOV UR8, UR9 ;  /* 0x0000000900087c82 */ /* 0x000fe40008000000 */
[----:B------:R-:W-:Y:S01]  /*2a60*/  UMOV UR4, UR11 ;  /* 0x0000000b00047c82 */ /* 0x000fe20008000000 */
[----:B------:R-:W-:Y:S01]  /*2a70*/  UIMAD.WIDE.U32 UR10, UR12, UR14, URZ ;  /* 0x0000000e0c0a72a5 */ /* 0x000fe2000f8e00ff */
[----:B------:R-:W-:Y:S01]  /*2a80*/  UMOV UR6, UR7 ;  /* 0x0000000700067c82 */ /* 0x000fe20008000000 */
[----:B------:R-:W-:Y:S02]  /*2a90*/  USHF.R.U32.HI UR4, URZ, UR20, UR4 ;  /* 0x00000014ff047299 */ /* 0x000fe40008011604 */
[----:B------:R-:W-:-:S02]  /*2aa0*/  @UP3 USHF.R.U32.HI UR5, URZ, UR15, UR6 ;  /* 0x0000000fff053299 */ /* 0x000fc40008011606 */
[----:B------:R-:W-:Y:S01]  /*2ab0*/  USHF.R.U32.HI UR17, URZ, UR17, UR8 ;  /* 0x00000011ff117299 */ /* 0x000fe20008011608 */
[----:B------:R-:W-:Y:S01]  /*2ac0*/  UMOV UR6, UR11 ;  /* 0x0000000b00067c82 */ /* 0x000fe20008000000 */
[----:B------:R-:W-:Y:S02]  /*2ad0*/  USEL UR4, UR47, UR4, !UP0 ;  /* 0x000000042f047287 */ /* 0x000fe4000c000000 */
[----:B------:R-:W-:Y:S02]  /*2ae0*/  @UP3 USHF.R.U32.HI UR12, URZ, UR15, UR6 ;  /* 0x0000000fff0c3299 */ /* 0x000fe40008011606 */
[----:B------:R-:W-:Y:S02]  /*2af0*/  UIMAD UR6, UR39, UR5, URZ ;  /* 0x00000005270672a4 */ /* 0x000fe4000f8e02ff */
[----:B------:R-:W-:Y:S02]  /*2b00*/  USEL UR5, UR52, UR17, !UP2 ;  /* 0x0000001134057287 */ /* 0x000fe4000d000000 */
[----:B------:R-:W-:-:S02]  /*2b10*/  UIMAD UR8, UR39, UR12, URZ ;  /* 0x0000000c270872a4 */ /* 0x000fc4000f8e02ff */
[----:B------:R-:W-:Y:S02]  /*2b20*/  UISETP.GE.AND UP0, UPT, UR4, UR6, UPT ;  /* 0x000000060400728c */ /* 0x000fe4000bf06270 */
[----:B------:R-:W-:Y:S02]  /*2b30*/  UIMAD.WIDE.U32 UR6, UR4, UR14, URZ ;  /* 0x0000000e040672a5 */ /* 0x000fe4000f8e00ff */
[----:B------:R-:W-:Y:S02]  /*2b40*/  UISETP.GE.OR UP0, UPT, UR5, UR8, UP0 ;  /* 0x000000080500728c */ /* 0x000fe40008706670 */
[----:B------:R-:W-:Y:S02]  /*2b50*/  UIMAD.WIDE.U32 UR8, UR5, UR14, URZ ;  /* 0x0000000e050872a5 */ /* 0x000fe4000f8e00ff */
[----:B------:R-:W-:Y:S01]  /*2b60*/  UIADD3 UR10, UPT, UPT, -UR4, URZ, URZ ;  /* 0x000000ff040a7290 */ /* 0x000fe2000fffe1ff */
[----:B------:R-:W-:Y:S02]  /*2b70*/  UMOV UR6, UR7 ;  /* 0x0000000700067c82 */ /* 0x000fe40008000000 */
[----:B------:R-:W-:-:S02]  /*2b80*/  USHF.R.U32.HI UR6, URZ, UR15, UR6 ;  /* 0x0000000fff067299 */ /* 0x000fc40008011606 */
[----:B------:R-:W-:Y:S02]  /*2b90*/  UIMAD UR10, UR18, UR10, UR47 ;  /* 0x0000000a120a72a4 */ /* 0x000fe4000f8e022f */
[----:B------:R-:W-:Y:S01]  /*2ba0*/  USEL UR6, UR4, UR6, !UP3 ;  /* 0x0000000604067287 */ /* 0x000fe2000d800000 */
[----:B------:R-:W-:Y:S01]  /*2bb0*/  @!UP0 UMOV UR7, UR9 ;  /* 0x0000000900078c82 */ /* 0x000fe20008000000 */
[----:B------:R-:W-:Y:S02]  /*2bc0*/  UIADD3 UR9, UPT, UPT, -UR5, URZ, URZ ;  /* 0x000000ff05097290 */ /* 0x000fe4000fffe1ff */
[----:B------:R-:W-:Y:S02]  /*2bd0*/  @!UP0 USHF.R.U32.HI UR7, URZ, UR15, UR7 ;  /* 0x0000000fff078299 */ /* 0x000fe40008011607 */
[----:B------:R-:W-:Y:S02]  /*2be0*/  UIADD3 UR8, UPT, UPT, -UR6, URZ, URZ ;  /* 0x000000ff06087290 */ /* 0x000fe4000fffe1ff */
[----:B------:R-:W-:-:S02]  /*2bf0*/  @!UP0 USEL UR7, UR5, UR7, !UP3 ;  /* 0x0000000705078287 */ /* 0x000fc4000d800000 */
[----:B------:R-:W-:Y:S02]  /*2c00*/  UIMAD UR8, UR39, UR8, UR4 ;  /* 0x00000008270872a4 */ /* 0x000fe4000f8e0204 */
[----:B------:R-:W-:Y:S02]  /*2c10*/  @!UP0 UIADD3 UR6, UPT, UPT, UR6, -UR7, URZ ;  /* 0x8000000706068290 */ /* 0x000fe4000fffe0ff */
[----:B------:R-:W-:Y:S02]  /*2c20*/  @!UP0 UIMAD UR7, UR8, UR12, UR7 ;  /* 0x0000000c080782a4 */ /* 0x000fe4000f8e0207 */
[----:B------:R-:W-:Y:S02]  /*2c30*/  @!UP0 UIMAD UR4, UR39, UR6, UR5 ;  /* 0x00000006270482a4 */ /* 0x000fe4000f8e0205 */
[----:B------:R-:W-:Y:S02]  /*2c40*/  UIMAD UR6, UR13, UR9, UR52 ;  /* 0x000000090d0672a4 */ /* 0x000fe4000f8e0234 */
[----:B------:R-:W-:Y:S01]  /*2c50*/  UIMAD UR47, UR4, UR18, UR10 ;  /* 0x00000012042f72a4 */ /* 0x000fe2000f8e020a */
[----:B------:R-:W-:-:S02]  /*2c60*/  @!UP0 UMOV UR5, UR7 ;  /* 0x0000000700058c82 */ /* 0x000fc40008000000 */
[----:B------:R-:W-:-:S12]  /*2c70*/  UIMAD UR52, UR5, UR13, UR6 ;  /* 0x0000000d053472a4 */ /* 0x000fd8000f8e0206 */
.L_x_31:
        /* <DEDUP_REMOVED lines=20> */
.L_x_32:
[----:B------:R-:W-:Y:S02]  /*2dc0*/  R2UR UR5, R160 ;  /* 0x00000000a00572ca */ /* 0x000fe400000e0000 */
[----:B------:R-:W-:Y:S02]  /*2dd0*/  R2UR UR4, R135 ;  /* 0x00000000870472ca */ /* 0x000fe400000e0000 */
[----:B------:R-:W-:Y:S02]  /*2de0*/  PLOP3.LUT P1, PT, PT, PT, PT, 0x80, 0x8 ;  /* 0x000000000008781c */ /* 0x000fe40003f2f070 */
[----:B------:R-:W-:-:S07]  /*2df0*/  LOP3.LUT R2, R2, 0x1, RZ, 0x3c, !PT ;  /* 0x0000000102027812 */ /* 0x000fce00078e3cff */
[----:B------:R-:W-:Y:S02]  /*2e00*/  UIADD3 UR28, UPT, UPT, UR52, UR5, URZ ;  /* 0x00000005341c7290 */ /* 0x000fe4000fffe0ff */
[----:B------:R-:W-:Y:S01]  /*2e10*/  UIADD3 UR23, UPT, UPT, UR47, UR4, URZ ;  /* 0x000000042f177290 */ /* 0x000fe2000fffe0ff */
[----:B------:R-:W-:Y:S11]  /*2e20*/  BRA.U UP1, `(.L_x_33) ;  /* 0xffffffe501cc7547 */ /* 0x000ff6000b83ffff */
[----:B------:R-:W-:Y:S01]  /*2e30*/  UIADD3 UR44, UPT, UPT, UR44, 0x60, URZ ;  /* 0x000000602c2c7890 */ /* 0x000fe2000fffe0ff */
[----:B------:R-:W-:-:S03]  /*2e40*/  MOV R3, UR29 ;  /* 0x0000001d00037c02 */ /* 0x000fc60008000f00 */
[----:B------:R-:W-:Y:S01]  /*2e50*/  ULEA UR4, UR38, UR44, 0x3 ;  /* 0x0000002c26047291 */ /* 0x000fe2000f8e18ff */
[----:B------:R-:W-:-:S08]  /*2e60*/  SHF.L.U32 R3, R3, 0x1f, RZ ;  /* 0x0000001f03037819 */ /* 0x000fd000000006ff */
[----:B------:R-:W1:Y:S02]  /*2e70*/  SYNCS.PHASECHK.TRANS64.TRYWAIT P0, [UR4], R3 ;  /* 0x00000003ff0075a7 */ /* 0x000e640008001104 */
[----:B-1----:R-:W-:Y:S05]  /*2e80*/  @!P0 BRA `(.L_x_34) ;  /* 0x0000007000408947 */ /* 0x002fea0003800000 */
.L_x_112:
[----:B------:R-:W-:-:S04]  /*2e90*/  UIADD3 UR4, UPT, UPT, UR38, 0x1, URZ ;  /* 0x0000000126047890 */ /* 0x000fc8000fffe0ff */
[----:B------:R-:W-:-:S04]  /*2ea0*/  UISETP.NE.AND UP0, UPT, UR4, 0xc, UPT ;  /* 0x0000000c0400788c */ /* 0x000fc8000bf05270 */
[----:B------:R-:W-:Y:S02]  /*2eb0*/  USEL UR5, URZ, 0x1, UP0 ;  /* 0x00000001ff057887 */ /* 0x000fe40008000000 */
[----:B------:R-:W-:Y:S02]  /*2ec0*/  USEL UR4, UR4, URZ, UP0 ;  /* 0x000000ff04047287 */ /* 0x000fe40008000000 */
[----:B------:R-:W-:Y:S02]  /*2ed0*/  ULOP3.LUT UR6, UR29, UR5, URZ, 0x3c, !UPT ;  /* 0x000000051d067292 */ /* 0x000fe4000f8e3cff */
[----:B------:R-:W-:-:S04]  /*2ee0*/  ULEA UR5, UR4, UR44, 0x3 ;  /* 0x0000002c04057291 */ /* 0x000fc8000f8e18ff */
[----:B-1----:R-:W-:-:S04]  /*2ef0*/  MOV R3, UR6 ;  /* 0x0000000600037c02 */ /* 0x002fc80008000f00 */
[----:B------:R-:W-:-:S04]  /*2f00*/  SHF.L.U32 R3, R3, 0x1f, RZ ;  /* 0x0000001f03037819 */ /* 0x000fc800000006ff */
[----:B------:R-:W1:Y:S02]  /*2f10*/  SYNCS.PHASECHK.TRANS64.TRYWAIT P0, [UR5], R3 ;  /* 0x00000003ff0075a7 */ /* 0x000e640008001105 */
[----:B-1----:R-:W-:Y:S05]  /*2f20*/  @!P0 BRA `(.L_x_35) ;  /* 0x0000007000308947 */ /* 0x002fea0003800000 */
.L_x_114:
        /* <DEDUP_REMOVED lines=10> */
.L_x_116:
        /* <DEDUP_REMOVED lines=10> */
.L_x_118:
        /* <DEDUP_REMOVED lines=10> */
.L_x_120:
        /* <DEDUP_REMOVED lines=10> */
.L_x_122:
        /* <DEDUP_REMOVED lines=10> */
.L_x_124:
        /* <DEDUP_REMOVED lines=10> */
.L_x_126:
        /* <DEDUP_REMOVED lines=10> */
.L_x_128:
        /* <DEDUP_REMOVED lines=10> */
.L_x_130:
        /* <DEDUP_REMOVED lines=10> */
.L_x_132:
[----:B------:R-:W-:-:S04]  /*34d0*/  UIADD3 UR4, UPT, UPT, UR4, 0x1, URZ ;  /* 0x0000000104047890 */ /* 0x000fc8000fffe0ff */
[----:B------:R-:W-:-:S04]  /*34e0*/  UISETP.NE.AND UP0, UPT, UR4, 0xc, UPT ;  /* 0x0000000c0400788c */ /* 0x000fc8000bf05270 */
[----:B------:R-:W-:Y:S02]  /*34f0*/  USEL UR5, URZ, 0x1, UP0 ;  /* 0x00000001ff057887 */ /* 0x000fe40008000000 */
[----:B------:R-:W-:Y:S02]  /*3500*/  USEL UR4, UR4, URZ, UP0 ;  /* 0x000000ff04047287 */ /* 0x000fe40008000000 */
[----:B------:R-:W-:Y:S02]  /*3510*/  ULOP3.LUT UR5, UR6, UR5, URZ, 0x3c, !UPT ;  /* 0x0000000506057292 */ /* 0x000fe4000f8e3cff */
[----:B------:R-:W-:-:S04]  /*3520*/  ULEA UR4, UR4, UR44, 0x3 ;  /* 0x0000002c04047291 */ /* 0x000fc8000f8e18ff */
[----:B------:R-:W-:Y:S02]  /*3530*/  IMAD.U32 R2, RZ, RZ, UR5 ;  /* 0x00000005ff027e24 */ /* 0x000fe4000f8e00ff */
[----:B-1----:R-:W-:-:S03]  /*3540*/  MOV R0, UR4 ;  /* 0x0000000400007c02 */ /* 0x002fc60008000f00 */
[----:B------:R-:W-:-:S07]  /*3550*/  SHF.L.U32 R3, R2, 0x1f, RZ ;  /* 0x0000001f02037819 */ /* 0x000fce00000006ff */
.L_x_45:
[----:B-1----:R1:W2:Y:S02]  /*3560*/  SYNCS.PHASECHK.TRANS64.TRYWAIT P0, [R0+URZ], R3 ;  /* 0x00000003000075a7 */ /* 0x0022a400080011ff */
[----:B--2---:R-:W-:Y:S05]  /*3570*/  @!P0 NANOSLEEP.SYNCS 0x989680 ;  /* 0x009896800000895d */ /* 0x004fea0003900000 */
[----:B------:R-:W2:Y:S02]  /*3580*/  @!P0 SYNCS.PHASECHK.TRANS64 P0, [R0+URZ], R3 ;  /* 0x00000003000085a7 */ /* 0x000ea400080010ff */
[----:B--2---:R-:W-:Y:S05]  /*3590*/  @P0 EXIT ;  /* 0x000000000000094d */ /* 0x004fea0003800000 */
[----:B------:R-:W-:Y:S05]  /*35a0*/  BRA `(.L_x_45) ;  /* 0xfffffffc00ec7947 */ /* 0x000fea000383ffff */
.L_x_17:
[----:B------:R-:W2:Y:S02]  /*35b0*/  S2UR UR4, SR_CgaCtaId ;  /* 0x00000000000479c3 */ /* 0x000ea40000008800 */
[----:B--2---:R-:W-:-:S04]  /*35c0*/  UISETP.NE.AND UP0, UPT, UR4, URZ, UPT ;  /* 0x000000ff0400728c */ /* 0x004fc8000bf05270 */
[----:B------:R-:W-:-:S09]  /*35d0*/  UISETP.NE.OR UP0, UPT, UR18, 0x1, UP0 ;  /* 0x000000011200788c */ /* 0x000fd20008705670 */
[----:B------:R-:W-:Y:S05]  /*35e0*/  BRA.U UP0, `(.L_x_46) ;  /* 0x0000000100b47547 */ /* 0x000fea000b800000 */
[----:B------:R-:W2:Y:S01]  /*35f0*/  S2UR UR5, SR_CgaCtaId ;  /* 0x00000000000579c3 */ /* 0x000ea20000008800 */
[----:B------:R-:W-:Y:S01]  /*3600*/  UMOV UR4, 0x400 ;  /* 0x0000040000047882 */ /* 0x000fe20000000000 */
[----:B------:R-:W-:Y:S01]  /*3610*/  HFMA2 R3, -RZ, RZ, 0, 5.9604644775390625e-08 ;  /* 0x00000001ff037431 */ /* 0x000fe200000001ff */
[----:B------:R-:W-:Y:S01]  /*3620*/  ISETP.NE.AND P0, PT, R0, RZ, PT ;  /* 0x000000ff0000720c */ /* 0x000fe20003f05270 */
[----:B------:R-:W-:Y:S01]  /*3630*/  IMAD.MOV.U32 R8, RZ, RZ, RZ ;  /* 0x000000ffff087224 */ /* 0x000fe200078e00ff */
[----:B--2---:R-:W-:-:S04]  /*3640*/  ULEA UR4, UR5, UR4, 0x18 ;  /* 0x0000000405047291 */ /* 0x004fc8000f8ec0ff */
[----:B------:R-:W-:Y:S02]  /*3650*/  UIADD3 UR5, UPT, UPT, UR4, 0xf8, URZ ;  /* 0x000000f804057890 */ /* 0x000fe4000fffe0ff */
[----:B------:R-:W-:Y:S02]  /*3660*/  UIADD3 UR8, UPT, UPT, UR4, 0xf0, URZ ;  /* 0x000000f004087890 */ /* 0x000fe4000fffe0ff */
[----:B------:R-:W-:-:S12]  /*3670*/  UPRMT UR5, URZ, 0x654, UR5 ;  /* 0x00000654ff057896 */ /* 0x000fd80008000005 */
.L_x_49:
[----:B------:R-:W-:Y:S01]  /*3680*/  SHF.L.U32 R7, R3, 0x1f, RZ ;  /* 0x0000001f03077819 */ /* 0x000fe200000006ff */
[----:B------:R-:W-:Y:S02]  /*3690*/  IMAD.U32 R9, RZ, RZ, UR8 ;  /* 0x00000008ff097e24 */ /* 0x000fe4000f8e00ff */
[----:B------:R-:W-:Y:S01]  /*36a0*/  @!P0 IMAD.MOV.U32 R5, RZ, RZ, 0x10 ;  /* 0x00000010ff058424 */ /* 0x000fe200078e00ff */
[----:B------:R-:W2:Y:S02]  /*36b0*/  SYNCS.PHASECHK.TRANS64.TRYWAIT P1, [UR4+0xf8], R7 ;  /* 0x0000f807ff0075a7 */ /* 0x000ea40008021104 */
[----:B------:R-:W-:-:S04]  /*36c0*/  PRMT R9, R0, 0x654, R9 ;  /* 0x0000065400097816 */ /* 0x000fc80000000009 */
[----:B------:R-:W-:Y:S01]  /*36d0*/  SEL R2, R9, R2, !P0 ;  /* 0x0000000209027207 */ /* 0x000fe20004000000 */
[----:B--2---:R-:W-:Y:S06]  /*36e0*/  @!P1 BRA `(.L_x_47) ;  /* 0x0000006c00309947 */ /* 0x004fec0003800000 */
.L_x_134:
[----:B------:R-:W-:Y:S01]  /*36f0*/  UIADD3 UR6, UPT, UPT, UR4, 0x130, URZ ;  /* 0x0000013004067890 */ /* 0x000fe2000fffe0ff */
[----:B------:R3:W-:Y:S01]  /*3700*/  @!P0 SYNCS.ARRIVE.TRANS64.RED RZ, [R2+URZ], R5 ;  /* 0x0000000502ff89a7 */ /* 0x0007e200080004ff */
[----:B------:R-:W-:Y:S01]  /*3710*/  UIADD3 UR7, UPT, UPT, UR4, 0xf0, URZ ;  /* 0x000000f004077890 */ /* 0x000fe2000fffe0ff */
[----:B------:R-:W-:-:S08]  /*3720*/  LOP3.LUT R3, R3, 0x1, RZ, 0x3c, !PT ;  /* 0x0000000103037812 */ /* 0x000fd000078e3cff */
[----:B------:R-:W-:Y:S06]  /*3730*/  UGETNEXTWORKID.BROADCAST [UR6], [UR7] ;  /* 0x00000000060073ca */ /* 0x000fec0008000100 */
[----:B---3--:R-:W-:-:S04]  /*3740*/  SHF.L.U32 R5, R8, 0x1f, RZ ;  /* 0x0000001f08057819 */ /* 0x008fc800000006ff */
[----:B------:R-:W3:Y:S02]  /*3750*/  SYNCS.PHASECHK.TRANS64.TRYWAIT P1, [UR4+0xf0], R5 ;  /* 0x0000f005ff0075a7 */ /* 0x000ee40008021104 */
[----:B---3--:R-:W-:Y:S05]  /*3760*/  @!P1 BRA `(.L_x_48) ;  /* 0x0000006c00289947 */ /* 0x008fea0003800000 */
.L_x_136:
[----:B--2---:R-:W2:Y:S01]  /*3770*/  LDS.128 R4, [UR4+0x130] ;  /* 0x00013004ff047984 */ /* 0x004ea20008000c00 */
[----:B------:R-:W-:Y:S01]  /*3780*/  LOP3.LUT R8, R8, 0x1, RZ, 0x3c, !PT ;  /* 0x0000000108087812 */ /* 0x000fe200078e3cff */
[----:B------:R-:W-:Y:S01]  /*3790*/  @!PT LDS RZ, [RZ] ;  /* 0x00000000fffff984 */ /* 0x000fe20000000800 */
[----:B------:R-:W-:Y:S01]  /*37a0*/  @!PT LDS RZ, [RZ] ;  /* 0x00000000fffff984 */ /* 0x000fe20000000800 */
[----:B------:R-:W-:Y:S01]  /*37b0*/  @!PT LDS RZ, [RZ] ;  /* 0x00000000fffff984 */ /* 0x000fe20000000800 */
[----:B------:R-:W-:Y:S01]  /*37c0*/  @!PT LDS RZ, [RZ] ;  /* 0x00000000fffff984 */ /* 0x000fe20000000800 */
[----:B------:R3:W-:Y:S06]  /*37d0*/  MEMBAR.ALL.CTA ;  /* 0x0000000000007992 */ /* 0x0007ec0000008000 */
[----:B---3--:R-:W3:Y:S02]  /*37e0*/  FENCE.VIEW.ASYNC.S ;  /* 0x00000000000073c6 */ /* 0x008ee40000000000 */
[----:B---3--:R-:W-:Y:S01]  /*37f0*/  SYNCS.ARRIVE.TRANS64.RED.A1T0 RZ, [UR5], RZ ;  /* 0x000000ffffff79a7 */ /* 0x008fe20008100405 */
[----:B--2---:R-:W-:-:S13]  /*3800*/  LOP3.LUT P1, RZ, R6, 0x1, RZ, 0xc0, !PT ;  /* 0x0000000106ff7812 */ /* 0x004fda000782c0ff */
[----:B------:R-:W-:Y:S05]  /*3810*/  @P1 BRA `(.L_x_49) ;  /* 0xfffffffc00981947 */ /* 0x000fea000383ffff */
[----:B------:R-:W-:-:S04]  /*3820*/  SHF.L.U32 R0, R3, 0x1f, RZ ;  /* 0x0000001f03007819 */ /* 0x000fc800000006ff */
[----:B------:R-:W2:Y:S02]  /*3830*/  SYNCS.PHASECHK.TRANS64 P0, [UR4+0xf8], R0 ;  /* 0x0000f800ff0075a7 */ /* 0x000ea40008001004 */
[----:B-12---:R-:W-:Y:S05]  /*3840*/  @P0 EXIT ;  /* 0x000000000000094d */ /* 0x006fea0003800000 */
[----:B------:R-:W-:-:S07]  /*3850*/  MOV R0, UR4 ;  /* 0x0000000400007c02 */ /* 0x000fce0008000f00 */
.L_x_50:
[----:B-1----:R-:W-:-:S04]  /*3860*/  SHF.L.U32 R5, R3, 0x1f, RZ ;  /* 0x0000001f03057819 */ /* 0x002fc800000006ff */
[----:B------:R1:W2:Y:S03]  /*3870*/  SYNCS.PHASECHK.TRANS64.TRYWAIT P0, [R0+URZ+0xf8], R5 ;  /* 0x0000f805000075a7 */ /* 0x0002a600080011ff */
[----:B--2---:R-:W-:Y:S05]  /*3880*/  @!P0 NANOSLEEP.SYNCS 0x989680 ;  /* 0x009896800000895d */ /* 0x004fea0003900000 */
[----:B------:R-:W2:Y:S02]  /*3890*/  @!P0 SYNCS.PHASECHK.TRANS64 P0, [R0+URZ+0xf8], R5 ;  /* 0x0000f805000085a7 */ /* 0x000ea400080010ff */
[----:B--2---:R-:W-:Y:S05]  /*38a0*/  @P0 EXIT ;  /* 0x000000000000094d */ /* 0x004fea0003800000 */
[----:B------:R-:W-:Y:S05]  /*38b0*/  BRA `(.L_x_50) ;  /* 0xfffffffc00e87947 */ /* 0x000fea000383ffff */
.L_x_46:
[----:B------:R-:W-:-:S09]  /*38c0*/  UISETP.NE.AND UP0, UPT, UR18, URZ, UPT ;  /* 0x000000ff1200728c */ /* 0x000fd2000bf05270 */
[----:B------:R-:W-:Y:S05]  /*38d0*/  BRA.U UP0, `(.L_x_51) ;  /* 0x0000000d003c7547 */ /* 0x000fea000b800000 */
[----:B------:R-:W2:Y:S01]  /*38e0*/  S2UR UR7, SR_CgaCtaId ;  /* 0x00000000000779c3 */ /* 0x000ea20000008800 */
[----:B------:R-:W-:Y:S01]  /*38f0*/  UMOV UR4, 0x40 ;  /* 0x0000004000047882 */ /* 0x000fe20000000000 */
[----:B------:R-:W-:Y:S01]  /*3900*/  NOP ;  /* 0x0000000000007918 */ /* 0x000fe20000000000 */
[----:B------:R-:W-:Y:S01]  /*3910*/  UMOV UR6, 0x400 ;  /* 0x0000040000067882 */ /* 0x000fe20000000000 */
[----:B--2---:R-:W-:Y:S02]  /*3920*/  ULEA UR5, UR7, UR4, 0x18 ;  /* 0x0000000407057291 */ /* 0x004fe4000f8ec0ff */
[----:B------:R-:W-:-:S07]  /*3930*/  ULEA UR6, UR7, UR6, 0x18 ;  /* 0x0000000607067291 */ /* 0x000fce000f8ec0ff */
[----:B------:R-:W2:Y:S02]  /*3940*/  LDS.U8 R0, [UR5+0x1c] ;  /* 0x00001c05ff007984 */ /* 0x000ea40008000000 */
[----:B--2---:R-:W-:-:S13]  /*3950*/  ISETP.NE.AND P0, PT, R0, RZ, PT ;  /* 0x000000ff0000720c */ /* 0x004fda0003f05270 */
[----:B------:R-:W-:Y:S05]  /*3960*/  @P0 BRA `(.L_x_52) ;  /* 0x0000000000580947 */ /* 0x000fea0003800000 */
[----:B------:R-:W-:-:S13]  /*3970*/  ELECT P0, URZ, PT ;  /* 0x0000000000ff782f */ /* 0x000fda0003800000 */
[----:B------:R-:W-:Y:S05]  /*3980*/  @!P0 BRA `(.L_x_53) ;  /* 0x0000000000608947 */ /* 0x000fea0003800000 */
[----:B------:R-:W-:Y:S01]  /*3990*/  UMOV UR4, 0x10 ;  /* 0x0000001000047882 */ /* 0x000fe20000000000 */
[----:B------:R-:W-:Y:S01]  /*39a0*/  HFMA2 R0, -RZ, RZ, 0, 5.9604644775390625e-08 ;  /* 0x00000001ff007431 */ /* 0x000fe200000001ff */
[----:B------:R-:W-:-:S03]  /*39b0*/  MOV R2, 0xffff ;  /* 0x0000ffff00027802 */ /* 0x000fc60000000f00 */
[----:B------:R-:W-:Y:S04]  /*39c0*/  DEPBAR.LE SB2, 0x36 ;  /* 0x0000ad800000791a */ /* 0x000fe80000000000 */
[----:B------:R-:W2:Y:S02]  /*39d0*/  UTCATOMSWS.FIND_AND_SET.ALIGN UP0, UR4, UR4 ;  /* 0x00000004000475e3 */ /* 0x000ea40008000800 */
[----:B--2---:R-:W-:Y:S01]  /*39e0*/  MOV R3, UR4 ;  /* 0x0000000400037c02 */ /* 0x004fe20008000f00 */
[----:B------:R-:W-:Y:S06]  /*39f0*/  BRA.U UP0, `(.L_x_54) ;  /* 0x0000000100187547 */ /* 0x000fec000b800000 */
.L_x_55:
[----:B------:R-:W-:Y:S05]  /*3a00*/  NANOSLEEP 0x64 ;  /* 0x000000640000795d */ /* 0x000fea0003800000 */
[----:B------:R-:W-:-:S05]  /*3a10*/  UMOV UR4, 0x10 ;  /* 0x0000001000047882 */ /* 0x000fca0000000000 */
[----:B------:R-:W-:Y:S04]  /*3a20*/  DEPBAR.LE SB2, 0x36 ;  /* 0x0000ad800000791a */ /* 0x000fe80000000000 */
[----:B------:R-:W2:Y:S02]  /*3a30*/  UTCATOMSWS.FIND_AND_SET.ALIGN UP0, UR4, UR4 ;  /* 0x00000004000475e3 */ /* 0x000ea40008000800 */
[----:B--2---:R-:W-:Y:S01]  /*3a40*/  MOV R3, UR4 ;  /* 0x0000000400037c02 */ /* 0x004fe20008000f00 */
[----:B------:R-:W-:Y:S05]  /*3a50*/  BRA.U !UP0, `(.L_x_55) ;  /* 0xfffffffd08e87547 */ /* 0x000fea000b83ffff */
.L_x_54:
[-C--:B------:R-:W-:Y:S02]  /*3a60*/  SHF.L.U32 R2, R2, R3.reuse, RZ ;  /* 0x0000000302027219 */ /* 0x080fe400000006ff */
[----:B------:R-:W-:Y:S01]  /*3a70*/  SHF.L.U32 R0, R0, R3, RZ ;  /* 0x0000000300007219 */ /* 0x000fe200000006ff */
[----:B------:R-:W-:Y:S02]  /*3a80*/  IMAD.SHL.U32 R3, R3, 0x20, RZ ;  /* 0x0000002003037824 */ /* 0x000fe400078e00ff */
[----:B------:R2:W-:Y:S04]  /*3a90*/  ATOMS.OR RZ, [UR5+0x14], R2 ;  /* 0x00001402ffff798c */ /* 0x0005e8000b000005 */
[----:B------:R2:W-:Y:S04]  /*3aa0*/  ATOMS.OR RZ, [UR5+0x18], R0 ;  /* 0x00001800ffff798c */ /* 0x0005e8000b000005 */
[----:B------:R2:W-:Y:S01]  /*3ab0*/  STS [UR6+0x140], R3 ;  /* 0x00014003ff007988 */ /* 0x0005e20008000806 */
[----:B------:R-:W-:Y:S05]  /*3ac0*/  BRA `(.L_x_53) ;  /* 0x0000000000107947 */ /* 0x000fea0003800000 */
.L_x_52:
[----:B------:R-:W-:Y:S02]  /*3ad0*/  MOV R0, 0xffffffff ;  /* 0xffffffff00007802 */ /* 0x000fe40000000f00 */
[----:B------:R-:W-:-:S03]  /*3ae0*/  MOV R2, 0x3b10 ;  /* 0x00003b1000027802 */ /* 0x000fc60000000f00 */
[----:B------:R2:W-:Y:S04]  /*3af0*/  STS [UR6+0x140], R0 ;  /* 0x00014000ff007988 */ /* 0x0005e80008000806 */
[----:B-12--5:R-:W-:Y:S05]  /*3b00*/  CALL.REL.NOINC `($__internal_1_$__cuda_sm10x_tcgen05_guardrail_trap_phase_invalid_during_alloc) ;  /* 0x0000006c00a87944 */ /* 0x026fea0003c00000 */
.L_x_53:
[----:B------:R-:W-:Y:S05]  /*3b10*/  WARPSYNC.ALL ;  /* 0x0000000000007948 */ /* 0x000fea0003800000 */
[----:B------:R-:W3:Y:S01]  /*3b20*/  S2UR UR4, SR_CgaCtaId ;  /* 0x00000000000479c3 */ /* 0x000ee20000008800 */
[----:B------:R-:W-:Y:S01]  /*3b30*/  UMOV UR19, 0x400 ;  /* 0x0000040000137882 */ /* 0x000fe20000000000 */
[----:B------:R-:W-:-:S06]  /*3b40*/  NOP ;  /* 0x0000000000007918 */ /* 0x000fcc0000000000 */
[----:B------:R-:W-:Y:S06]  /*3b50*/  BAR.ARV 0x6, 0xa0 ;  /* 0x0182800000007b1d */ /* 0x000fec0000002000 */
[----:B------:R-:W4:Y:S01]  /*3b60*/  LDCU UR5, c[0x0][0x394] ;  /* 0x00007280ff0577ac */ /* 0x000f220008000800 */
[----:B------:R-:W-:Y:S01]  /*3b70*/  IMAD.MOV.U32 R8, RZ, RZ, 0x1 ;  /* 0x00000001ff087424 */ /* 0x000fe200078e00ff */
[----:B------:R-:W1:Y:S01]  /*3b80*/  LDCU UR6, c[0x0][0x394] ;  /* 0x00007280ff0677ac */ /* 0x000e620008000800 */
[----:B------:R-:W-:Y:S01]  /*3b90*/  UMOV UR22, URZ ;  /* 0x000000ff00167c82 */ /* 0x000fe20008000000 */
[----:B------:R-:W-:Y:S01]  /*3ba0*/  UMOV UR16, URZ ;  /* 0x000000ff00107c82 */ /* 0x000fe20008000000 */
[----:B---3--:R-:W-:Y:S01]  /*3bb0*/  ULEA UR19, UR4, UR19, 0x18 ;  /* 0x0000001304137291 */ /* 0x008fe2000f8ec0ff */
[----:B------:R-:W-:Y:S01]  /*3bc0*/  UMOV UR26, 0x0 ;  /* 0x00000000001a7882 */ /* 0x000fe20000000000 */
[----:B------:R-:W-:-:S02]  /*3bd0*/  UMOV UR27, 0x8218010 ;  /* 0x08218010001b7882 */ /* 0x000fc40000000000 */
[----:B------:R-:W-:Y:S01]  /*3be0*/  UIADD3 UR21, UPT, UPT, UR19, 0x8400, URZ ;  /* 0x0000840013157890 */ /* 0x000fe2000fffe0ff */
[----:B------:R-:W-:Y:S01]  /*3bf0*/  UMOV UR24, 0x0 ;  /* 0x0000000000187882 */ /* 0x000fe20000000000 */
[----:B------:R-:W-:Y:S01]  /*3c00*/  UMOV UR25, 0x8218010 ;  /* 0x0821801000197882 */ /* 0x000fe20000000000 */
[----:B----4-:R-:W-:Y:S02]  /*3c10*/  UIADD3 UR5, UPT, UPT, UR5, 0x3f, URZ ;  /* 0x0000003f05057890 */ /* 0x010fe4000fffe0ff */
[----:B------:R-:W2:Y:S01]  /*3c20*/  LDS R9, [UR19+0x140] ;  /* 0x00014013ff097984 */ /* 0x000ea20008000800 */
[----:B------:R-:W-:Y:S02]  /*3c30*/  USHF.R.U32.HI UR21, URZ, 0x4, UR21 ;  /* 0x00000004ff157899 */ /* 0x000fe40008011615 */
[----:B------:R-:W-:Y:S02]  /*3c40*/  USHF.R.S32.HI UR4, URZ, 0x1f, UR5 ;  /* 0x0000001fff047899 */ /* 0x000fe40008011405 */
[----:B------:R-:W-:-:S02]  /*3c50*/  ULOP3.LUT UR21, UR21, 0x3fff, URZ, 0xc0, !UPT ;  /* 0x00003fff15157892 */ /* 0x000fc4000f8ec0ff */
[----:B------:R-:W-:Y:S02]  /*3c60*/  ULEA.HI UR4, UR4, UR5, URZ, 0x6 ;  /* 0x0000000504047291 */ /* 0x000fe4000f8f30ff */
[----:B------:R-:W-:Y:S02]  /*3c70*/  UIADD3 UR5, UPT, UPT, UR19, 0x20400, URZ ;  /* 0x0002040013057890 */ /* 0x000fe4000fffe0ff */
[----:B------:R-:W-:Y:S02]  /*3c80*/  USHF.R.S32.HI UR28, URZ, 0x6, UR4 ;  /* 0x00000006ff1c7899 */ /* 0x000fe40008011404 */
[----:B------:R-:W-:Y:S02]  /*3c90*/  UIADD3 UR4, UPT, UPT, UR19, 0xf8, URZ ;  /* 0x000000f813047890 */ /* 0x000fe4000fffe0ff */
[----:B------:R-:W-:Y:S02]  /*3ca0*/  UISETP.LT.AND UP0, UPT, UR28, 0x1, UPT ;  /* 0x000000011c00788c */ /* 0x000fe4000bf01270 */
[----:B------:R-:W-:-:S02]  /*3cb0*/  USHF.R.U32.HI UR5, URZ, 0x4, UR5 ;  /* 0x00000004ff057899 */ /* 0x000fc40008011605 */
[----:B------:R-:W-:Y:S02]  /*3cc0*/  USEL UR30, UR28, 0x1, !UP0 ;  /* 0x000000011c1e7887 */ /* 0x000fe4000c000000 */
[----:B------:R-:W-:Y:S02]  /*3cd0*/  UPRMT UR29, URZ, 0x654, UR4 ;  /* 0x00000654ff1d7896 */ /* 0x000fe40008000004 */
[----:B------:R-:W-:Y:S02]  /*3ce0*/  ULOP3.LUT UR20, UR5, 0x3fff, URZ, 0xc0, !UPT ;  /* 0x00003fff05147892 */ /* 0x000fe4000f8ec0ff */
[----:B------:R-:W-:Y:S02]  /*3cf0*/  UIADD3 UR30, UPT, UPT, -UR30, URZ, URZ ;  /* 0x000000ff1e1e7290 */ /* 0x000fe4000fffe1ff */
[----:B-1----:R-:W-:Y:S01]  /*3d00*/  UISETP.GE.AND UP4, UPT, UR6, 0x1, UPT ;  /* 0x000000010600788c */ /* 0x002fe2000bf86270 */
[C---:B--2---:R-:W-:Y:S01]  /*3d10*/  VIADD R3, R9.reuse, 0x80 ;  /* 0x0000008009037836 */ /* 0x044fe20000000000 */
[----:B------:R-:W-:-:S04]  /*3d20*/  LOP3.LUT R2, R9, 0xffff, RZ, 0xc0, !PT ;  /* 0x0000ffff09027812 */ /* 0x000fc800078ec0ff */
[----:B------:R-:W-:-:S05]  /*3d30*/  LOP3.LUT R3, R3, 0xffff, RZ, 0xc0, !PT ;  /* 0x0000ffff03037812 */ /* 0x000fca00078ec0ff */
[----:B------:R1:W-:Y:S02]  /*3d40*/  STL.64 [R1], R2 ;  /* 0x0000000201007387 */ /* 0x0003e40000100a00 */
[----:B-1----:R-:W-:-:S07]  /*3d50*/  CS2R R2, SRZ ;  /* 0x0000000000027805 */ /* 0x002fce000001ff00 */
.L_x_62:
[----:B-1----:R-:W-:-:S04]  /*3d60*/  SHF.L.U32 R5, R3, 0x1f, RZ ;  /* 0x0000001f03057819 */ /* 0x002fc800000006ff */
[----:B------:R-:W1:Y:S02]  /*3d70*/  SYNCS.PHASECHK.TRANS64.TRYWAIT P0, [UR19+0xf0], R5 ;  /* 0x0000f005ff0075a7 */ /* 0x000e640008001113 */
[----:B-12-4-:R-:W-:Y:S05]  /*3d80*/  @!P0 BRA `(.L_x_56) ;  /* 0x0000006400b88947 */ /* 0x016fea0003800000 */
.L_x_138:
[----:B-1----:R-:W1:Y:S01]  /*3d90*/  LDS.128 R4, [UR19+0x130] ;  /* 0x00013013ff047984 */ /* 0x002e620008000c00 */
[----:B------:R-:W-:Y:S01]  /*3da0*/  ULEA UR23, UR22, UR19, 0x3 ;  /* 0x0000001316177291 */ /* 0x000fe2000f8e18ff */
[----:B------:R-:W-:Y:S01]  /*3db0*/  SHF.L.U32 R0, R8, 0x1f, RZ ;  /* 0x0000001f08007819 */ /* 0x000fe200000006ff */
[----:B------:R-:W-:Y:S01]  /*3dc0*/  @!PT LDS RZ, [RZ] ;  /* 0x00000000fffff984 */ /* 0x000fe20000000800 */
[----:B------:R-:W-:Y:S01]  /*3dd0*/  @!PT LDS RZ, [RZ] ;  /* 0x00000000fffff984 */ /* 0x000fe20000000800 */
[----:B------:R-:W-:Y:S01]  /*3de0*/  @!PT LDS RZ, [RZ] ;  /* 0x00000000fffff984 */ /* 0x000fe20000000800 */
[----:B------:R-:W-:Y:S01]  /*3df0*/  @!PT LDS RZ, [RZ] ;  /* 0x00000000fffff984 */ /* 0x000fe20000000800 */
[----:B------:R2:W-:Y:S06]  /*3e00*/  MEMBAR.ALL.CTA ;  /* 0x0000000000007992 */ /* 0x0005ec0000008000 */
[----:B--2---:R-:W2:Y:S02]  /*3e10*/  FENCE.VIEW.ASYNC.S ;  /* 0x00000000000073c6 */ /* 0x004ea40000000000 */
[----:B--2---:R-:W-:Y:S01]  /*3e20*/  SYNCS.ARRIVE.TRANS64.RED.A1T0 RZ, [UR29], RZ ;  /* 0x000000ffffff79a7 */ /* 0x004fe2000810041d */
[----:B------:R-:W2:Y:S01]  /*3e30*/  SYNCS.PHASECHK.TRANS64.TRYWAIT P0, [UR23+0x110], R0 ;  /* 0x00011000ff0075a7 */ /* 0x000ea20008001117 */
[----:B-1----:R-:W-:Y:S01]  /*3e40*/  LOP3.LUT P2, RZ, R6, 0x1, RZ, 0xc0, !PT ;  /* 0x0000000106ff7812 */ /* 0x002fe2000784c0ff */
[----:B--2---:R-:W-:-:S12]  /*3e50*/  @!P0 BRA `(.L_x_57) ;  /* 0x00000064009c8947 */ /* 0x004fd80003800000 */
.L_x_140:
[----:B------:R-:W-:Y:S05]  /*3e60*/  BRA.U !UP4, `(.L_x_58) ;  /* 0x000000010cc87547 */ /* 0x000fea000b800000 */
[----:B-1----:R-:W-:Y:S01]  /*3e70*/  IMAD.U32 R0, RZ, RZ, UR22 ;  /* 0x00000016ff007e24 */ /* 0x002fe2000f8e00ff */
[----:B------:R-:W-:-:S04]  /*3e80*/  ULEA UR4, UR16, UR19, 0x3 ;  /* 0x0000001310047291 */ /* 0x000fc8000f8e18ff */
[----:B------:R-:W-:Y:S02]  /*3e90*/  LEA R4, R0, R1, 0x2 ;  /* 0x0000000100047211 */ /* 0x000fe400078e10ff */
[----:B------:R-:W-:-:S04]  /*3ea0*/  SHF.L.U32 R0, R2, 0x1f, RZ ;  /* 0x0000001f02007819 */ /* 0x000fc800000006ff */
[----:B------:R-:W5:Y:S01]  /*3eb0*/  LDL R4, [R4] ;  /* 0x0000000004047983 */ /* 0x000f620000100800 */
[----:B------:R1:W2:Y:S01]  /*3ec0*/  SYNCS.PHASECHK.TRANS64.TRYWAIT P1, [UR4], R0 ;  /* 0x00000000ff0075a7 */ /* 0x0002a20008021104 */
[----:B------:R-:W-:Y:S01]  /*3ed0*/  UPLOP3.LUT UP2, UPT, UPT, UPT, UPT, 0x40, 0x4 ;  /* 0x000000000004789c */ /* 0x000fe20003f4e870 */
[----:B------:R-:W-:Y:S01]  /*3ee0*/  UMOV UR18, UR30 ;  /* 0x0000001e00127c82 */ /* 0x000fe20008000000 */
[----:B------:R-:W-:Y:S01]  /*3ef0*/  UMOV UR17, UR28 ;  /* 0x0000001c00117c82 */ /* 0x000fe20008000000 */
[----:B------:R-:W-:-:S08]  /*3f00*/  UMOV UR5, UR16 ;  /* 0x0000001000057c82 */ /* 0x000fd00008000000 */
.L_x_61:
[----:B------:R-:W-:Y:S02]  /*3f10*/  UIADD3 UR18, UPT, UPT, UR18, 0x1, URZ ;  /* 0x0000000112127890 */ /* 0x000fe4000fffe0ff */
[----:B------:R-:W-:Y:S02]  /*3f20*/  ULEA UR15, UR5, UR19, 0x3 ;  /* 0x00000013050f7291 */ /* 0x000fe4000f8e18ff */
[----:B------:R-:W-:Y:S01]  /*3f30*/  UISETP.NE.AND UP3, UPT, UR18, URZ, UPT ;  /* 0x000000ff1200728c */ /* 0x000fe2000bf65270 */
[----:B--234-:R-:W-:Y:S10]  /*3f40*/  @P1 BRA `(.L_x_59) ;  /* 0x00000000000c1947 */ /* 0x01cff40003800000 */
[----:B------:R-:W-:Y:S04]  /*3f50*/  SHF.L.U32 R5, R2, 0x1f, RZ ;  /* 0x0000001f02057819 */ /* 0x000fe800000006ff */
[----:B------:R-:W2:Y:S02]  /*3f60*/  SYNCS.PHASECHK.TRANS64.TRYWAIT P0, [UR15], R5 ;  /* 0x00000005ff0075a7 */ /* 0x000ea4000800110f */
[----:B--2---:R-:W-:Y:S05]  /*3f70*/  @!P0 BRA `(.L_x_60) ;  /* 0x00000064006c8947 */ /* 0x004fea0003800000 */
.L_x_59:
[----:B------:R-:W-:Y:S01]  /*3f80*/  UISETP.NE.AND UP0, UPT, UR17, 0x1, UPT ;  /* 0x000000011100788c */ /* 0x000fe2000bf05270 */
[----:B------:R-:W-:Y:S01]  /*3f90*/  PLOP3.LUT P1, PT, PT, PT, PT, 0x80, 0x8 ;  /* 0x000000000008781c */ /* 0x000fe20003f2f070 */
[----:B------:R-:W-:Y:S02]  /*3fa0*/  UIADD3 UR4, UPT, UPT, UR5, 0x1, URZ ;  /* 0x0000000105047890 */ /* 0x000fe4000fffe0ff */
[----:B------:R-:W-:Y:S02]  /*3fb0*/  ULEA UR10, UR5, UR21, 0x9 ;  /* 0x00000015050a7291 */ /* 0x000fe4000f8e48ff */
[----:B------:R-:W-:Y:S01]  /*3fc0*/  UISETP.NE.AND UP1, UPT, UR4, 0xc, UPT ;  /* 0x0000000c0400788c */ /* 0x000fe2000bf25270 */
[----:B------:R-:W-:Y:S01]  /*3fd0*/  PLOP3.LUT P0, PT, PT, PT, UP0, 0x80, 0x8 ;  /* 0x000000000008781c */ /* 0x000fe20003f0f008 */
[----:B------:R-:W-:Y:S02]  /*3fe0*/  ULEA UR8, UR5, UR20, 0x9 ;  /* 0x0000001405087291 */ /* 0x000fe4000f8e48ff */
[----:B------:R-:W-:Y:S02]  /*3ff0*/  USEL UR6, URZ, 0x1, UP1 ;  /* 0x00000001ff067887 */ /* 0x000fe40008800000 */
[----:B------:R-:W-:Y:S02]  /*4000*/  USEL UR16, UR4, URZ, UP1 ;  /* 0x000000ff04107287 */ /* 0x000fe40008800000 */
[----:B------:R-:W-:Y:S02]  /*4010*/  UIADD3 UR12, UPT, UPT, UR10, 0x100, URZ ;  /* 0x000001000a0c7890 */ /* 0x000fe4000fffe0ff */
[----:B------:R-:W-:Y:S01]  /*4020*/  @UP0 ULEA UR4, UR16, UR19, 0x3 ;  /* 0x0000001310040291 */ /* 0x000fe2000f8e18ff */
[----:B------:R-:W-:Y:S01]  /*4030*/  LOP3.LUT R2, R2, UR6, RZ, 0x3c, !PT ;  /* 0x0000000602027c12 */ /* 0x000fe2000f8e3cff */
[----:B------:R-:W-:Y:S01]  /*4040*/  UIADD3 UR6, UPT, UPT, UR8, 0x100, URZ ;  /* 0x0000010008067890 */ /* 0x000fe2000fffe0ff */
[----:B------:R-:W-:Y:S02]  /*4050*/  UMOV UR11, 0x40004040 ;  /* 0x40004040000b7882 */ /* 0x000fe40000000000 */
[----:B-1----:R-:W-:Y:S01]  /*4060*/  @P0 SHF.L.U32 R0, R2, 0x1f, RZ ;  /* 0x0000001f02000819 */ /* 0x002fe200000006ff */
[----:B------:R-:W-:Y:S01]  /*4070*/  UMOV UR9, 0x40004040 ;  /* 0x4000404000097882 */ /* 0x000fe20000000000 */
[----:B------:R-:W-:Y:S01]  /*4080*/  UMOV UR13, 0x40004040 ;  /* 0x40004040000d7882 */ /* 0x000fe20000000000 */
[----:B------:R-:W-:Y:S01]  /*4090*/  UMOV UR7, 0x40004040 ;  /* 0x4000404000077882 */ /* 0x000fe20000000000 */
[----:B------:R3:W4:Y:S01]  /*40a0*/  @P0 SYNCS.PHASECHK.TRANS64.TRYWAIT P1, [UR4], R0 ;  /* 0x00000000ff0005a7 */ /* 0x0007220008021104 */
[----:B------:R-:W-:Y:S11]  /*40b0*/  ELECT P0, URZ, PT ;  /* 0x0000000000ff782f */ /* 0x000ff60003800000 */
[----:B------:R-:W-:Y:S02]  /*40c0*/  @!UPT UIADD3 URZ, UPT, UPT, URZ, URZ, URZ ;  /* 0x000000fffffff290 */ /* 0x000fe4000fffe0ff */
[C---:B-----5:R-:W-:Y:S02]  /*40d0*/  @P0 R2UR.BROADCAST UR5, R4.reuse ;  /* 0x00000000040502ca */ /* 0x060fe400008e0000 */
[----:B------:R-:W-:Y:S11]  /*40e0*/  ELECT P0, URZ, PT ;  /* 0x0000000000ff782f */ /* 0x000ff60003800000 */
[----:B------:R-:W-:Y:S02]  /*40f0*/  @!UPT UIADD3 URZ, UPT, UPT, URZ, URZ, URZ ;  /* 0x000000fffffff290 */ /* 0x000fe4000fffe0ff */
[----:B------:R-:W-:Y:S01]  /*4100*/  @P0 R2UR.BROADCAST UR14, R4 ;  /* 0x00000000040e02ca */ /* 0x000fe200008e0000 */
[----:B------:R-:W-:Y:S02]  /*4110*/  UIADD3 UR4, UPT, UPT, UR15, 0x60, URZ ;  /* 0x000000600f047890 */ /* 0x000fe4000fffe0ff */
[----:B------:R-:W-:Y:S01]  /*4120*/  UIADD3 UR17, UPT, UPT, UR17, -0x1, URZ ;  /* 0xffffffff11117890 */ /* 0x000fe2000fffe0ff */
[----:B------:R1:W-:Y:S01]  /*4130*/  UTCQMMA gdesc[UR10], gdesc[UR8], tmem[UR5], tmem[UR26], idesc[UR27], UP2 ;  /* 0x00ff1a080a0075ea */ /* 0x0003e20009000305 */
[----:B------:R-:W-:Y:S08]  /*4140*/  UPLOP3.LUT UP2, UPT, UPT, UPT, UPT, 0x80, 0x8 ;  /* 0x000000000008789c */ /* 0x000ff00003f4f070 */
[----:B------:R3:W-:Y:S01]  /*4150*/  UTCQMMA gdesc[UR12], gdesc[UR6], tmem[UR14], tmem[UR24], idesc[UR25], UPT ;  /* 0x00ff18060c0075ea */ /* 0x0007e2000b80030e */
[----:B------:R3:W-:Y:S01]  /*4160*/  UTCBAR [UR4], URZ ;  /* 0x000000ff040073e9 */ /* 0x0007e200080000ff */
[----:B-1----:R-:W-:Y:S01]  /*4170*/  UMOV UR5, UR16 ;  /* 0x0000001000057c82 */ /* 0x002fe20008000000 */
[----:B------:R-:W-:Y:S05]  /*4180*/  BRA.U UP3, `(.L_x_61) ;  /* 0xfffffffd03607547 */ /* 0x000fea000b83ffff */
.L_x_58:
[----:B---3--:R-:W-:Y:S01]  /*4190*/  UIADD3 UR4, UPT, UPT, UR22, 0x1, URZ ;  /* 0x0000000116047890 */ /* 0x008fe2000fffe0ff */
[----:B------:R-:W-:Y:S01]  /*41a0*/  LOP3.LUT R3, R3, 0x1, RZ, 0x3c, !PT ;  /* 0x0000000103037812 */ /* 0x000fe200078e3cff */
[----:B------:R-:W-:Y:S02]  /*41b0*/  UIADD3 UR5, UPT, UPT, UR23, 0x100, URZ ;  /* 0x0000010017057890 */ /* 0x000fe4000fffe0ff */
[----:B------:R-:W-:-:S04]  /*41c0*/  UISETP.NE.AND UP0, UPT, UR4, 0x2, UPT ;  /* 0x000000020400788c */ /* 0x000fc8000bf05270 */
[----:B------:R-:W-:Y:S02]  /*41d0*/  USEL UR6, URZ, 0x1, UP0 ;  /* 0x00000001ff067887 */ /* 0x000fe40008000000 */
[----:B------:R-:W-:Y:S01]  /*41e0*/  USEL UR22, UR4, URZ, UP0 ;  /* 0x000000ff04167287 */ /* 0x000fe20008000000 */
[----:B------:R2:W-:Y:S03]  /*41f0*/  UTCBAR [UR5], URZ ;  /* 0x000000ff050073e9 */ /* 0x0005e600080000ff */
[----:B------:R-:W-:Y:S01]  /*4200*/  LOP3.LUT R8, R8, UR6, RZ, 0x3c, !PT ;  /* 0x0000000608087c12 */ /* 0x000fe2000f8e3cff */
[----:B------:R-:W-:Y:S07]  /*4210*/  @P2 BRA `(.L_x_62) ;  /* 0xfffffff800d02947 */ /* 0x000fee000383ffff */
[----:B------:R-:W3:Y:S01]  /*4220*/  S2UR UR6, SR_CgaCtaId ;  /* 0x00000000000679c3 */ /* 0x000ee20000008800 */
[----:B------:R-:W-:Y:S01]  /*4230*/  ELECT P0, URZ, PT ;  /* 0x0000000000ff782f */ /* 0x000fe20003800000 */
[----:B-1----:R-:W-:Y:S01]  /*4240*/  IMAD.MOV.U32 R0, RZ, RZ, 0x1 ;  /* 0x00000001ff007424 */ /* 0x002fe200078e00ff */
[----:B------:R-:W-:Y:S01]  /*4250*/  UIADD3 UR19, UPT, UPT, UR19, 0x110, URZ ;  /* 0x0000011013137890 */ /* 0x000fe2000fffe0ff */
[----:B------:R-:W-:Y:S01]  /*4260*/  SHF.L.U32 R3, R8, 0x1f, RZ ;  /* 0x0000001f08037819 */ /* 0x000fe200000006ff */
[----:B------:R-:W-:-:S03]  /*4270*/  UMOV UR4, 0x40 ;  /* 0x0000004000047882 */ /* 0x000fc60000000000 */
[----:B------:R-:W-:Y:S01]  /*4280*/  UVIRTCOUNT.DEALLOC.SMPOOL 0x80 ;  /* 0x000000800000784c */ /* 0x000fe20000000000 */
[----:B---3--:R-:W-:Y:S02]  /*4290*/  ULEA UR6, UR6, UR4, 0x18 ;  /* 0x0000000406067291 */ /* 0x008fe4000f8ec0ff */
[----:B------:R-:W-:-:S07]  /*42a0*/  ULEA UR4, UR22, UR19, 0x3 ;  /* 0x0000001316047291 */ /* 0x000fce000f8e18ff */
[----:B------:R1:W-:Y:S02]  /*42b0*/  @P0 STS.U8 [UR6+0x1c], R0 ;  /* 0x00001c00ff000988 */ /* 0x0003e40008000006 */
[----:B------:R-:W3:Y:S02]  /*42c0*/  SYNCS.PHASECHK.TRANS64.TRYWAIT P0, [UR4], R3 ;  /* 0x00000003ff0075a7 */ /* 0x000ee40008001104 */
[----:B-1-3--:R-:W-:Y:S05]  /*42d0*/  @!P0 BRA `(.L_x_63) ;  /* 0x0000006000ac8947 */ /* 0x00afea0003800000 */
.L_x_143:
[----:B------:R-:W-:-:S04]  /*42e0*/  UIADD3 UR4, UPT, UPT, UR22, 0x1, URZ ;  /* 0x0000000116047890 */ /* 0x000fc8000fffe0ff */
[----:B------:R-:W-:-:S04]  /*42f0*/  UISETP.NE.AND UP0, UPT, UR4, 0x2, UPT ;  /* 0x000000020400788c */ /* 0x000fc8000bf05270 */
[----:B--2---:R-:W-:Y:S02]  /*4300*/  USEL UR5, URZ, 0x1, UP0 ;  /* 0x00000001ff057887 */ /* 0x004fe40008000000 */
[----:B------:R-:W-:-:S04]  /*4310*/  USEL UR4, UR4, URZ, UP0 ;  /* 0x000000ff04047287 */ /* 0x000fc80008000000 */
[----:B------:R-:W-:Y:S01]  /*4320*/  ULEA UR4, UR4, UR19, 0x3 ;  /* 0x0000001304047291 */ /* 0x000fe2000f8e18ff */
[----:B-1----:R-:W-:-:S04]  /*4330*/  LOP3.LUT R3, R8, UR5, RZ, 0x3c, !PT ;  /* 0x0000000508037c12 */ /* 0x002fc8000f8e3cff */
[----:B------:R-:W-:-:S04]  /*4340*/  SHF.L.U32 R3, R3, 0x1f, RZ ;  /* 0x0000001f03037819 */ /* 0x000fc800000006ff */
[----:B------:R-:W1:Y:S02]  /*4350*/  SYNCS.PHASECHK.TRANS64.TRYWAIT P0, [UR4], R3 ;  /* 0x00000003ff0075a7 */ /* 0x000e640008001104 */
[----:B-1----:R-:W-:Y:S05]  /*4360*/  @!P0 BRA `(.L_x_64) ;  /* 0x0000006000a08947 */ /* 0x002fea0003800000 */
.L_x_145:
[----:B------:R-:W-:Y:S01]  /*4370*/  NOP ;  /* 0x0000000000007918 */ /* 0x000fe20000000000 */
[----:B-1----:R-:W1:Y:S01]  /*4380*/  LDS R0, [UR6+0x14] ;  /* 0x00001406ff007984 */ /* 0x002e620008000800 */
[----:B------:R-:W-:Y:S01]  /*4390*/  LOP3.LUT R2, R9, 0xffff, RZ, 0xc0, !PT ;  /* 0x0000ffff09027812 */ /* 0x000fe200078ec0ff */
[----:B------:R-:W-:Y:S02]  /*43a0*/  IMAD.MOV.U32 R3, RZ, RZ, 0xffff ;  /* 0x0000ffffff037424 */ /* 0x000fe400078e00ff */
[----:B------:R-:W-:Y:S01]  /*43b0*/  IMAD.MOV.U32 R5, RZ, RZ, 0x1 ;  /* 0x00000001ff057424 */ /* 0x000fe200078e00ff */
[----:B------:R-:W-:-:S04]  /*43c0*/  SHF.R.U32.HI R2, RZ, 0x5, R2 ;  /* 0x00000005ff027819 */ /* 0x000fc80000011602 */
[-C--:B------:R-:W-:Y:S02]  /*43d0*/  SHF.L.U32 R3, R3, R2.reuse, RZ ;  /* 0x0000000203037219 */ /* 0x080fe400000006ff */
[----:B------:R-:W-:Y:S02]  /*43e0*/  SHF.L.U32 R5, R5, R2, RZ ;  /* 0x0000000205057219 */ /* 0x000fe400000006ff */
[----:B-1----:R-:W-:-:S04]  /*43f0*/  LOP3.LUT R0, R0, R3, RZ, 0xc0, !PT ;  /* 0x0000000300007212 */ /* 0x002fc800078ec0ff */
[----:B------:R-:W-:-:S13]  /*4400*/  ISETP.NE.AND P0, PT, R0, R3, PT ;  /* 0x000000030000720c */ /* 0x000fda0003f05270 */
[----:B------:R-:W-:Y:S05]  /*4410*/  @P0 BRA `(.L_x_65) ;  /* 0x00000000005c0947 */ /* 0x000fea0003800000 */
[----:B------:R-:W1:Y:S02]  /*4420*/  LDS R0, [UR6+0x18] ;  /* 0x00001806ff007984 */ /* 0x000e640008000800 */
[----:B-1----:R-:W-:-:S04]  /*4430*/  LOP3.LUT R0, R0, R5, RZ, 0xc0, !PT ;  /* 0x0000000500007212 */ /* 0x002fc800078ec0ff */
[----:B------:R-:W-:-:S13]  /*4440*/  ISETP.NE.AND P0, PT, R0, R5, PT ;  /* 0x000000050000720c */ /* 0x000fda0003f05270 */
[----:B------:R-:W-:Y:S05]  /*4450*/  @P0 BRA `(.L_x_66) ;  /* 0x0000000000400947 */ /* 0x000fea0003800000 */
[----:B------:R-:W-:Y:S01]  /*4460*/  R2UR UR4, R3 ;  /* 0x00000000030472ca */ /* 0x000fe200000e0000 */
[----:B------:R-:W1:Y:S01]  /*4470*/  S2R R2, SR_LANEID ;  /* 0x0000000000027919 */ /* 0x000e620000000000 */
[----:B------:R-:W-:-:S04]  /*4480*/  LOP3.LUT R5, RZ, R5, RZ, 0x33, !PT ;  /* 0x00000005ff057212 */ /* 0x000fc800078e33ff */
[----:B------:R-:W2:Y:S07]  /*4490*/  REDUX UR7, R5 ;  /* 0x00000000050773c4 */ /* 0x000eae0000000000 */
[----:B------:R-:W-:-:S03]  /*44a0*/  ULOP3.LUT UR5, URZ, UR4, URZ, 0x33, !UPT ;  /* 0x00000004ff057292 */ /* 0x000fc6000f8e33ff */
[----:B------:R-:W-:Y:S02]  /*44b0*/  VOTEU.ANY UR4, UPT, PT ;  /* 0x0000000000047886 */ /* 0x000fe400038e0100 */
[----:B------:R-:W-:Y:S01]  /*44c0*/  UFLO.U32 UR4, UR4 ;  /* 0x00000004000472bd */ /* 0x000fe200080e0000 */
[----:B------:R-:W-:-:S04]  /*44d0*/  IMAD.U32 R0, RZ, RZ, UR5 ;  /* 0x00000005ff007e24 */ /* 0x000fc8000f8e00ff */
[----:B------:R-:W3:Y:S02]  /*44e0*/  REDUX UR8, R0 ;  /* 0x00000000000873c4 */ /* 0x000ee40000000000 */
[----:B------:R1:W-:Y:S02]  /*44f0*/  UTCATOMSWS.AND URZ, UR5 ;  /* 0x0000000500ff79e3 */ /* 0x0003e40008000000 */
[----:B-1----:R-:W-:Y:S01]  /*4500*/  ISETP.EQ.U32.AND P0, PT, R2, UR4, PT ;  /* 0x0000000402007c0c */ /* 0x002fe2000bf02070 */
[----:B--2---:R-:W-:Y:S02]  /*4510*/  IMAD.U32 R2, RZ, RZ, UR7 ;  /* 0x00000007ff027e24 */ /* 0x004fe4000f8e00ff */
[----:B---3--:R-:W-:-:S10]  /*4520*/  IMAD.U32 R3, RZ, RZ, UR8 ;  /* 0x00000008ff037e24 */ /* 0x008fd4000f8e00ff */
[----:B------:R1:W-:Y:S04]  /*4530*/  @P0 ATOMS.AND RZ, [UR6+0x14], R3 ;  /* 0x00001403ffff098c */ /* 0x0003e8000a800006 */
[----:B------:R1:W-:Y:S01]  /*4540*/  @P0 ATOMS.AND RZ, [UR6+0x18], R2 ;  /* 0x00001802ffff098c */ /* 0x0003e2000a800006 */
[----:B------:R-:W-:Y:S05]  /*4550*/  BRA `(.L_x_67) ;  /* 0x0000000000147947 */ /* 0x000fea0003800000 */
.L_x_66:
[----:B------:R-:W-:Y:S02]  /*4560*/  MOV R2, 0x4580 ;  /* 0x0000458000027802 */ /* 0x000fe40000000f00 */
[----:B----45:R-:W-:Y:S05]  /*4570*/  CALL.REL.NOINC `($__internal_0_$__cuda_sm10x_tcgen05_guardrail_trap_col_being_dealloced_not_returned_by_alloc) ;  /* 0x0000006400007944 */ /* 0x030fea0003c00000 */
[----:B------:R-:W-:Y:S05]  /*4580*/  BRA `(.L_x_67) ;  /* 0x0000000000087947 */ /* 0x000fea0003800000 */
.L_x_65:
[----:B------:R-:W-:Y:S02]  /*4590*/  MOV R2, 0x45b0 ;  /* 0x000045b000027802 */ /* 0x000fe40000000f00 */
[----:B----45:R-:W-:Y:S05]  /*45a0*/  CALL.REL.NOINC `($__internal_2_$__cuda_sm10x_tcgen05_guardrail_trap_unallocated_columns_being_dealloced) ;  /* 0x00000064000c7944 */ /* 0x030fea0003c00000 */
.L_x_67:
[----:B------:R-:W-:Y:S01]  /*45b0*/  NOP ;  /* 0x0000000000007918 */ /* 0x000fe20000000000 */
[----:B------:R-:W-:Y:S05]  /*45c0*/  EXIT ;  /* 0x000000000000794d */ /* 0x000fea0003800000 */
.L_x_51:
[----:B------:R-:W2:Y:S01]  /*45d0*/  LDCU UR5, c[0x0][0x384] ;  /* 0x00007080ff0577ac */ /* 0x000ea20008000800 */
[----:B------:R-:W-:Y:S02]  /*45e0*/  UISETP.NE.OR UP0, UPT, UR18, 0x3, !UP3 ;  /* 0x000000031200788c */ /* 0x000fe4000df05670 */
[----:B--2---:R-:W-:-:S07]  /*45f0*/  UIADD3 UR5, UPT, UPT, UR5, 0x7f, URZ ;  /* 0x0000007f05057890 */ /* 0x004fce000fffe0ff */
[----:B------:R-:W-:Y:S05]  /*4600*/  BRA.U UP0, `(.L_x_68) ;  /* 0x00000015002c7547 */ /* 0x000fea000b800000 */
[----:B------:R-:W2:Y:S01]  /*4610*/  LDCU UR53, c[0x0][0x388] ;  /* 0x00007100ff3577ac */ /* 0x000ea20008000800 */
[----:B------:R-:W3:Y:S01]  /*4620*/  S2UR UR10, SR_CgaCtaId ;  /* 0x00000000000a79c3 */ /* 0x000ee20000008800 */
[----:B------:R-:W-:Y:S01]  /*4630*/  R2UR UR45, R135 ;  /* 0x00000000872d72ca */ /* 0x000fe200000e0000 */
[----:B------:R-:W-:Y:S01]  /*4640*/  IMAD.MOV.U32 R10, RZ, RZ, 0x1 ;  /* 0x00000001ff0a7424 */ /* 0x000fe200078e00ff */
[----:B------:R-:W-:Y:S01]  /*4650*/  USHF.R.S32.HI UR4, URZ, 0x1f, UR5 ;  /* 0x0000001fff047899 */ /* 0x000fe20008011405 */
[----:B------:R-:W-:Y:S01]  /*4660*/  R2UR UR44, R160 ;  /* 0x00000000a02c72ca */ /* 0x000fe200000e0000 */
[----:B------:R-:W4:Y:S01]  /*4670*/  LDCU UR38, c[0x0][0x370] ;  /* 0x00006e00ff2677ac */ /* 0x000f220008000800 */
[----:B------:R-:W-:Y:S02]  /*4680*/  IMAD.MOV.U32 R8, RZ, RZ, RZ ;  /* 0x000000ffff087224 */ /* 0x000fe400078e00ff */
[----:B------:R-:W1:Y:S01]  /*4690*/  LDC.64 R14, c[0x0][0x348] ;  /* 0x0000d200ff0e7b82 */ /* 0x000e620000000a00 */
[----:B------:R-:W-:Y:S01]  /*46a0*/  ULEA.HI UR4, UR4, UR5, URZ, 0x7 ;  /* 0x0000000504047291 */ /* 0x000fe2000f8f38ff */
[----:B------:R-:W4:Y:S03]  /*46b0*/  LDCU.128 UR32, c[0x0][0xc10] ;  /* 0x00018200ff2077ac */ /* 0x000f260008000c00 */
[----:B------:R-:W-:Y:S01]  /*46c0*/  USHF.R.S32.HI UR27, URZ, 0x7, UR4 ;  /* 0x00000007ff1b7899 */ /* 0x000fe20008011404 */
[----:B--2---:R-:W-:Y:S01]  /*46d0*/  IMAD.U32 R0, RZ, RZ, UR53 ;  /* 0x00000035ff007e24 */ /* 0x004fe2000f8e00ff */
[----:B------:R-:W2:Y:S04]  /*46e0*/  LDCU UR37, c[0x0][0x374] ;  /* 0x00006e80ff2577ac */ /* 0x000ea80008000800 */
[----:B------:R-:W-:Y:S01]  /*46f0*/  IMAD.U32 R3, RZ, RZ, UR27 ;  /* 0x0000001bff037e24 */ /* 0x000fe2000f8e00ff */
[----:B------:R-:W-:Y:S01]  /*4700*/  IABS R0, R0 ;  /* 0x0000000000007213 */ /* 0x000fe20000000000 */
[----:B------:R-:W4:Y:S03]  /*4710*/  LDCU.64 UR4, c[0x0][0x988] ;  /* 0x00013100ff0477ac */ /* 0x000f260008000a00 */
[----:B------:R-:W-:Y:S01]  /*4720*/  IABS R2, R3 ;  /* 0x0000000300027213 */ /* 0x000fe20000000000 */
[----:B------:R-:W1:Y:S01]  /*4730*/  LDCU.64 UR30, c[0x0][0x990] ;  /* 0x00013200ff1e77ac */ /* 0x000e620008000a00 */
[----:B------:R-:W-:-:S02]  /*4740*/  R2UR UR25, R0 ;  /* 0x00000000001972ca */ /* 0x000fc400000e0000 */
[----:B------:R-:W-:Y:S01]  /*4750*/  R2UR UR26, R2 ;  /* 0x00000000021a72ca */ /* 0x000fe200000e0000 */
[----:B------:R-:W-:Y:S01]  /*4760*/  UMOV UR22, 0x400 ;  /* 0x0000040000167882 */ /* 0x000fe20000000000 */
[----:B------:R-:W1:Y:S01]  /*4770*/  LDCU UR17, c[0x0][0xc0c] ;  /* 0x00018180ff1177ac */ /* 0x000e620008000800 */
[----:B---3--:R-:W-:Y:S01]  /*4780*/  ULEA UR22, UR10, UR22, 0x18 ;  /* 0x000000160a167291 */ /* 0x008fe2000f8ec0ff */
[----:B------:R-:W3:Y:S07]  /*4790*/  LDCU UR54, c[0x0][0xc20] ;  /* 0x00018400ff3677ac */ /* 0x000eee0008000800 */
[----:B------:R-:W2:Y:S01]  /*47a0*/  I2F.RP R4, UR25 ;  /* 0x0000001900047d06 */ /* 0x000ea20008209400 */
[----:B----4-:R-:W-:Y:S01]  /*47b0*/  UISETP.NE.U32.AND UP0, UPT, UR4, URZ, UPT ;  /* 0x000000ff0400728c */ /* 0x010fe2000bf05070 */
[----:B------:R-:W4:Y:S01]  /*47c0*/  LDCU UR4, c[0x0][0xc30] ;  /* 0x00018600ff0477ac */ /* 0x000f220008000800 */
[----:B------:R-:W4:Y:S05]  /*47d0*/  LDCU UR29, c[0x0][0x38c] ;  /* 0x00007180ff1d77ac */ /* 0x000f2a0008000800 */
[----:B------:R-:W3:Y:S01]  /*47e0*/  I2F.RP R2, UR26 ;  /* 0x0000001a00027d06 */ /* 0x000ee20008209400 */
[----:B------:R-:W-:-:S02]  /*47f0*/  UISETP.NE.AND.EX UP0, UPT, UR5, URZ, UPT, UP0 ;  /* 0x000000ff0500728c */ /* 0x000fc4000bf05300 */
[----:B------:R-:W-:Y:S02]  /*4800*/  UIADD3 UR48, UPT, UPT, UR22, 0xc8, URZ ;  /* 0x000000c816307890 */ /* 0x000fe4000fffe0ff */
[----:B------:R-:W-:-:S03]  /*4810*/  UIADD3 UR36, UPT, UPT, UR22, 0xc0, URZ ;  /* 0x000000c016247890 */ /* 0x000fc6000fffe0ff */
[----:B--2---:R-:W2:Y:S01]  /*4820*/  MUFU.RCP R0, R4 ;  /* 0x0000000400007308 */ /* 0x004ea20000001000 */
[----:B------:R-:W-:Y:S02]  /*4830*/  UPRMT UR48, UR10, 0x654, UR48 ;  /* 0x000006540a307896 */ /* 0x000fe40008000030 */
[----:B------:R-:W-:Y:S02]  /*4840*/  UPRMT UR49, UR10, 0x654, UR36 ;  /* 0x000006540a317896 */ /* 0x000fe40008000024 */
[----:B------:R-:W-:Y:S02]  /*4850*/  UIMAD.WIDE.U32 UR12, UR38, UR32, URZ ;  /* 0x00000020260c72a5 */ /* 0x000fe4000f8e00ff */
[----:B------:R-:W-:Y:S01]  /*4860*/  UIMAD.WIDE.U32 UR14, UR37, UR35, URZ ;  /* 0x00000023250e72a5 */ /* 0x000fe2000f8e00ff */
[----:B---3--:R-:W3:Y:S01]  /*4870*/  MUFU.RCP R2, R2 ;  /* 0x0000000200027308 */ /* 0x008ee20000001000 */
[----:B------:R-:W-:Y:S01]  /*4880*/  UMOV UR8, URZ ;  /* 0x000000ff00087c82 */ /* 0x000fe20008000000 */
[----:B------:R-:W-:-:S02]  /*4890*/  UP2UR UR50, UPR, URZ, 0x1 ;  /* 0x00000001ff327883 */ /* 0x000fc40008000000 */
[----:B-1----:R-:W-:Y:S02]  /*48a0*/  UISETP.NE.AND UP0, UPT, UR39, 0x1, UPT ;  /* 0x000000012700788c */ /* 0x002fe4000bf05270 */
[----:B------:R-:W-:Y:S02]  /*48b0*/  UISETP.NE.U32.AND UP0, UPT, UR30, URZ, UPT ;  /* 0x000000ff1e00728c */ /* 0x000fe4000bf05070 */
[----:B------:R-:W-:Y:S01]  /*48c0*/  UIADD3 UR46, UPT, UPT, UR22, 0xf8, URZ ;  /* 0x000000f8162e7890 */ /* 0x000fe2000fffe0ff */
[----:B--2---:R-:W-:Y:S01]  /*48d0*/  VIADD R0, R0, 0xffffffe ;  /* 0x0ffffffe00007836 */ /* 0x004fe20000000000 */
[----:B------:R-:W-:Y:S02]  /*48e0*/  UISETP.GE.AND UP2, UPT, UR39, 0x1, UPT ;  /* 0x000000012700788c */ /* 0x000fe4000bf46270 */
[----:B------:R-:W-:Y:S01]  /*48f0*/  UISETP.NE.AND.EX UP5, UPT, UR31, URZ, UPT, UP0 ;  /* 0x000000ff1f00728c */ /* 0x000fe2000bfa5300 */
[----:B------:R-:W-:Y:S02]  /*4900*/  UMOV UR43, UR13 ;  /* 0x0000000d002b7c82 */ /* 0x000fe40008000000 */
[----:B------:R-:W1:Y:S01]  /*4910*/  F2I.FTZ.U32.TRUNC.NTZ R0, R0 ;  /* 0x0000000000007305 */ /* 0x000e62000021f000 */
[----:B------:R-:W-:Y:S01]  /*4920*/  UMOV UR42, UR15 ;  /* 0x0000000f002a7c82 */ /* 0x000fe20008000000 */
[----:B---3--:R-:W-:Y:S01]  /*4930*/  VIADD R2, R2, 0xffffffe ;  /* 0x0ffffffe02027836 */ /* 0x008fe20000000000 */
[----:B------:R-:W-:-:S02]  /*4940*/  UISETP.NE.AND UP2, UPT, UR17, 0x1, UPT ;  /* 0x000000011100788c */ /* 0x000fc4000bf45270 */
[----:B------:R-:W-:Y:S02]  /*4950*/  UISETP.NE.AND UP0, UPT, UR34, 0x1, UPT ;  /* 0x000000012200788c */ /* 0x000fe4000bf05270 */
[----:B------:R-:W-:Y:S01]  /*4960*/  UPLOP3.LUT UP4, UPT, UPT, UPT, UPT, 0x40, 0x4 ;  /* 0x000000000004789c */ /* 0x000fe20003f8e870 */
[----:B------:R-:W2:Y:S01]  /*4970*/  F2I.FTZ.U32.TRUNC.NTZ R2, R2 ;  /* 0x0000000200027305 */ /* 0x000ea2000021f000 */
[----:B------:R-:W3:Y:S01]  /*4980*/  LDCU.64 UR18, c[0x0][0xc28] ;  /* 0x00018500ff1277ac */ /* 0x000ee20008000a00 */
[----:B------:R-:W-:Y:S01]  /*4990*/  UPRMT UR46, URZ, 0x654, UR46 ;  /* 0x00000654ff2e7896 */ /* 0x000fe2000800002e */
[----:B-1----:R-:W-:Y:S01]  /*49a0*/  R2UR UR7, R0 ;  /* 0x00000000000772ca */ /* 0x002fe200000e0000 */
[----:B------:R-:W-:Y:S01]  /*49b0*/  USHF.R.U32.HI UR43, URZ, UR33, UR43 ;  /* 0x00000021ff2b7299 */ /* 0x000fe2000801162b */
[----:B------:R-:W-:Y:S01]  /*49c0*/  IABS R0, R3 ;  /* 0x0000000300007213 */ /* 0x000fe20000000000 */
[----:B------:R-:W-:Y:S02]  /*49d0*/  USHF.R.U32.HI UR42, URZ, UR54, UR42 ;  /* 0x00000036ff2a7299 */ /* 0x000fe4000801162a */
[----:B----4-:R-:W-:-:S02]  /*49e0*/  UISETP.NE.AND UP3, UPT, UR4, 0x1, UPT ;  /* 0x000000010400788c */ /* 0x010fc4000bf65270 */
[----:B------:R-:W-:Y:S01]  /*49f0*/  IMAD.MOV R0, RZ, RZ, -R0 ;  /* 0x000000ffff007224 */ /* 0x000fe200078e0a00 */
[----:B--2---:R-:W-:Y:S01]  /*4a00*/  R2UR UR9, R2 ;  /* 0x00000000020972ca */ /* 0x004fe200000e0000 */
[----:B------:R-:W-:Y:S01]  /*4a10*/  IMAD.MOV.U32 R2, RZ, RZ, 0x2000 ;  /* 0x00002000ff027424 */ /* 0x000fe200078e00ff */
[----:B------:R-:W-:Y:S02]  /*4a20*/  UISETP.NE.AND UP2, UPT, UR53, URZ, UPT ;  /* 0x000000ff3500728c */ /* 0x000fe4000bf45270 */
[----:B------:R-:W-:Y:S01]  /*4a30*/  R2UR UR47, R0 ;  /* 0x00000000002f72ca */ /* 0x000fe200000e0000 */
[----:B------:R-:W-:Y:S02]  /*4a40*/  UIADD3 UR5, UPT, UPT, URZ, -UR7, URZ ;  /* 0x80000007ff057290 */ /* 0x000fe4000fffe0ff */
[----:B------:R-:W-:Y:S02]  /*4a50*/  UISETP.NE.AND UP0, UPT, UR29, URZ, UPT ;  /* 0x000000ff1d00728c */ /* 0x000fe4000bf05270 */
[----:B------:R-:W-:-:S02]  /*4a60*/  UIMAD UR5, UR5, UR25, URZ ;  /* 0x00000019050572a4 */ /* 0x000fc4000f8e02ff */
[----:B------:R-:W-:Y:S02]  /*4a70*/  UISETP.NE.AND UP6, UPT, UR27, URZ, UPT ;  /* 0x000000ff1b00728c */ /* 0x000fe4000bfc5270 */
[----:B------:R-:W-:-:S04]  /*4a80*/  UIADD3 UR6, UPT, UPT, URZ, -UR9, URZ ;  /* 0x80000009ff067290 */ /* 0x000fc8000fffe0ff */
[----:B------:R-:W-:-:S03]  /*4a90*/  UIMAD UR10, UR6, UR26, URZ ;  /* 0x0000001a060a72a4 */ /* 0x000fc6000f8e02ff */
[----:B------:R-:W-:Y:S01]  /*4aa0*/  UMOV UR6, URZ ;  /* 0x000000ff00067c82 */ /* 0x000fe20008000000 */
[----:B------:R-:W-:Y:S02]  /*4ab0*/  UIMAD.WIDE.U32 UR8, UR9, UR10, UR8 ;  /* 0x0000000a090872a5 */ /* 0x000fe4000f8e0008 */
[----:B------:R-:W-:-:S07]  /*4ac0*/  UIMAD.WIDE.U32 UR40, UR7, UR5, UR6 ;  /* 0x00000005072872a5 */ /* 0x000fce000f8e0006 */
[----:B------:R-:W-:Y:S01]  /*4ad0*/  UMOV UR40, UR41 ;  /* 0x0000002900287c82 */ /* 0x000fe20008000000 */
[----:B---3--:R-:W-:-:S05]  /*4ae0*/  UMOV UR41, UR9 ;  /* 0x0000000900297c82 */ /* 0x008fca0008000000 */
.L_x_77:
[----:B------:R-:W-:Y:S04]  /*4af0*/  SHF.L.U32 R3, R8, 0x1f, RZ ;  /* 0x0000001f08037819 */ /* 0x000fe800000006ff */
[----:B-1----:R-:W1:Y:S02]  /*4b00*/  SYNCS.PHASECHK.TRANS64.TRYWAIT P0, [UR22+0xf0], R3 ;  /* 0x0000f003ff0075a7 */ /* 0x002e640008001116 */
[----:B-1----:R-:W-:Y:S05]  /*4b10*/  @!P0 BRA `(.L_x_69) ;  /* 0x0000005800cc8947 */ /* 0x002fea0003800000 */
.L_x_147:
[----:B------:R-:W2:Y:S01]  /*4b20*/  LDS.128 R4, [UR22+0x130] ;  /* 0x00013016ff047984 */ /* 0x000ea20008000c00 */
[----:B------:R-:W-:Y:S01]  /*4b30*/  UISETP.GE.AND UP0, UPT, UR39, 0x1, UPT ;  /* 0x000000012700788c */ /* 0x000fe2000bf06270 */
[----:B------:R-:W-:Y:S01]  /*4b40*/  @!PT LDS RZ, [RZ] ;  /* 0x00000000fffff984 */ /* 0x000fe20000000800 */
[----:B------:R-:W-:Y:S01]  /*4b50*/  @!PT LDS RZ, [RZ] ;  /* 0x00000000fffff984 */ /* 0x000fe20000000800 */
[----:B------:R-:W-:Y:S01]  /*4b60*/  @!PT LDS RZ, [RZ] ;  /* 0x00000000fffff984 */ /* 0x000fe20000000800 */
[----:B------:R-:W-:Y:S01]  /*4b70*/  @!PT LDS RZ, [RZ] ;  /* 0x00000000fffff984 */ /* 0x000fe20000000800 */
[----:B------:R3:W-:Y:S06]  /*4b80*/  MEMBAR.ALL.CTA ;  /* 0x0000000000007992 */ /* 0x0007ec0000008000 */
[----:B---3--:R-:W3:Y:S02]  /*4b90*/  FENCE.VIEW.ASYNC.S ;  /* 0x00000000000073c6 */ /* 0x008ee40000000000 */
[----:B---3--:R-:W-:Y:S01]  /*4ba0*/  SYNCS.ARRIVE.TRANS64.RED.A1T0 RZ, [UR46], RZ ;  /* 0x000000ffffff79a7 */ /* 0x008fe2000810042e */
[----:B--2---:R-:W-:Y:S11]  /*4bb0*/  LOP3.LUT P0, RZ, R6, 0x1, RZ, 0xc0, !PT ;  /* 0x0000000106ff7812 */ /* 0x004ff6000780c0ff */
[----:B------:R-:W-:Y:S02]  /*4bc0*/  @!UPT UIADD3 URZ, UPT, UPT, URZ, URZ, URZ ;  /* 0x000000fffffff290 */ /* 0x000fe4000fffe0ff */
[----:B------:R-:W-:Y:S01]  /*4bd0*/  VOTEU.ANY UP2, P0 ;  /* 0x0000000000ff7886 */ /* 0x000fe20000040100 */
[----:B------:R-:W-:Y:S11]  /*4be0*/  PLOP3.LUT P0, PT, PT, PT, UP2, 0x80, 0x8 ;  /* 0x000000000008781c */ /* 0x000ff60003f0f028 */
[----:B------:R-:W-:Y:S02]  /*4bf0*/  @!UPT UIADD3 URZ, UPT, UPT, URZ, URZ, URZ ;  /* 0x000000fffffff290 */ /* 0x000fe4000fffe0ff */
[----:B-1----:R-:W-:Y:S02]  /*4c00*/  @P0 MOV R3, R4 ;  /* 0x0000000400030202 */ /* 0x002fe40000000f00 */
[----:B------:R-:W-:Y:S02]  /*4c10*/  @P0 LOP3.LUT R0, R5, 0xffff, RZ, 0xc0, !PT ;  /* 0x0000ffff05000812 */ /* 0x000fe400078ec0ff */
[----:B------:R-:W-:Y:S02]  /*4c20*/  @P0 R2UR UR5, R3 ;  /* 0x00000000030502ca */ /* 0x000fe400000e0000 */
[----:B------:R-:W-:Y:S11]  /*4c30*/  @P0 R2UR UR4, R0 ;  /* 0x00000000000402ca */ /* 0x000ff600000e0000 */
[----:B------:R-:W-:Y:S02]  /*4c40*/  @UP2 UMOV UR16, UR5 ;  /* 0x0000000500102c82 */ /* 0x000fe40008000000 */
[----:B------:R-:W-:Y:S01]  /*4c50*/  @UP2 UMOV UR15, UR4 ;  /* 0x00000004000f2c82 */ /* 0x000fe20008000000 */
[----:B------:R-:W-:Y:S05]  /*4c60*/  BRA.U !UP0, `(.L_x_70) ;  /* 0x0000000108c07547 */ /* 0x000fea000b800000 */
[----:B------:R-:W-:Y:S02]  /*4c70*/  UIMAD.WIDE.U32 UR8, UR15, UR35, URZ ;  /* 0x000000230f0872a5 */ /* 0x000fe4000f8e00ff */
[----:B------:R-:W-:Y:S02]  /*4c80*/  UP2UR UR14, UPR, URZ, 0x4 ;  /* 0x00000004ff0e7883 */ /* 0x000fe40008000000 */
[----:B------:R-:W-:Y:S02]  /*4c90*/  UISETP.NE.AND UP2, UPT, UR34, 0x1, UPT ;  /* 0x000000012200788c */ /* 0x000fe4000bf45270 */
[----:B------:R-:W-:Y:S02]  /*4ca0*/  UIMAD.WIDE.U32 UR10, UR16, UR32, URZ ;  /* 0x00000020100a72a5 */ /* 0x000fe4000f8e00ff */
[----:B------:R-:W-:Y:S02]  /*4cb0*/  USEL UR4, UR37, UR42, !UP2 ;  /* 0x0000002a25047287 */ /* 0x000fe4000d000000 */
[----:B------:R-:W-:Y:S02]  /*4cc0*/  UISETP.NE.AND UP0, UPT, UR17, 0x1, UPT ;  /* 0x000000011100788c */ /* 0x000fe4000bf05270 */
[----:B------:R-:W-:Y:S02]  /*4cd0*/  UP2UR UR24, UPR, URZ, 0x2 ;  /* 0x00000002ff187883 */ /* 0x000fe40008000000 */
[----:B------:R-:W-:Y:S02]  /*4ce0*/  UISETP.NE.AND UP1, UPT, UR39, 0x1, UPT ;  /* 0x000000012700788c */ /* 0x000fe4000bf25270 */
[----:B------:R-:W-:Y:S02]  /*4cf0*/  UIMAD.WIDE.U32 UR12, UR4, UR18, URZ ;  /* 0x00000012040c72a5 */ /* 0x000fe4000f8e00ff */
[----:B------:R-:W-:Y:S01]  /*4d00*/  USEL UR7, UR38, UR43, !UP0 ;  /* 0x0000002b26077287 */ /* 0x000fe2000c000000 */
[----:B------:R-:W-:Y:S02]  /*4d10*/  UMOV UR5, UR9 ;  /* 0x0000000900057c82 */ /* 0x000fe40008000000 */
[----:B------:R-:W-:Y:S02]  /*4d20*/  USHF.R.U32.HI UR6, URZ, UR54, UR5 ;  /* 0x00000036ff067299 */ /* 0x000fe40008011605 */
[----:B------:R-:W-:Y:S02]  /*4d30*/  UIMAD.WIDE.U32 UR20, UR7, UR18, URZ ;  /* 0x00000012071472a5 */ /* 0x000fe4000f8e00ff */
[----:B------:R-:W-:Y:S02]  /*4d40*/  USEL UR6, UR15, UR6, !UP2 ;  /* 0x000000060f067287 */ /* 0x000fe4000d000000 */
[----:B------:R-:W-:Y:S01]  /*4d50*/  UISETP.NE.AND UP2, UPT, UR14, URZ, UPT ;  /* 0x000000ff0e00728c */ /* 0x000fe2000bf45270 */
[----:B------:R-:W-:Y:S01]  /*4d60*/  UMOV UR5, UR11 ;  /* 0x0000000b00057c82 */ /* 0x000fe20008000000 */
[----:B------:R-:W-:Y:S02]  /*4d70*/  UIMAD.WIDE.U32 UR10, UR6, UR18, URZ ;  /* 0x00000012060a72a5 */ /* 0x000fe4000f8e00ff */
[----:B------:R-:W-:Y:S03]  /*4d80*/  USHF.R.U32.HI UR8, URZ, UR33, UR5 ;  /* 0x00000021ff087299 */ /* 0x000fe60008011605 */
[----:B------:R-:W-:Y:S02]  /*4d90*/  UMOV UR5, UR13 ;  /* 0x0000000d00057c82 */ /* 0x000fe40008000000 */
[----:B------:R-:W-:Y:S03]  /*4da0*/  @UP1 USHF.R.U32.HI UR4, URZ, UR19, UR5 ;  /* 0x00000013ff041299 */ /* 0x000fe60008011605 */
[----:B------:R-:W-:Y:S01]  /*4db0*/  UMOV UR5, UR21 ;  /* 0x0000001500057c82 */ /* 0x000fe20008000000 */
[----:B------:R-:W-:Y:S02]  /*4dc0*/  UIMAD UR4, UR39, UR4, URZ ;  /* 0x00000004270472a4 */ /* 0x000fe4000f8e02ff */
[----:B------:R-:W-:Y:S02]  /*4dd0*/  @UP1 USHF.R.U32.HI UR7, URZ, UR19, UR5 ;  /* 0x00000013ff071299 */ /* 0x000fe40008011605 */
[----:B------:R-:W-:Y:S02]  /*4de0*/  USEL UR5, UR16, UR8, !UP0 ;  /* 0x0000000810057287 */ /* 0x000fe4000c000000 */
[----:B------:R-:W-:Y:S02]  /*4df0*/  UIMAD UR8, UR39, UR7, URZ ;  /* 0x00000007270872a4 */ /* 0x000fe4000f8e02ff */
[----:B------:R-:W-:Y:S03]  /*4e00*/  UISETP.GE.AND UP0, UPT, UR6, UR4, UPT ;  /* 0x000000040600728c */ /* 0x000fe6000bf06270 */
[----:B------:R-:W-:Y:S01]  /*4e10*/  UMOV UR4, UR11 ;  /* 0x0000000b00047c82 */ /* 0x000fe20008000000 */
[----:B------:R-:W-:Y:S02]  /*4e20*/  UISETP.GE.OR UP0, UPT, UR5, UR8, UP0 ;  /* 0x000000080500728c */ /* 0x000fe40008706670 */
[----:B------:R-:W-:Y:S02]  /*4e30*/  USHF.R.U32.HI UR4, URZ, UR19, UR4 ;  /* 0x00000013ff047299 */ /* 0x000fe40008011604 */
[----:B------:R-:W-:Y:S02]  /*4e40*/  UIMAD.WIDE.U32 UR8, UR5, UR18, URZ ;  /* 0x00000012050872a5 */ /* 0x000fe4000f8e00ff */
[----:B------:R-:W-:Y:S04]  /*4e50*/  USEL UR10, UR6, UR4, !UP1 ;  /* 0x00000004060a7287 */ /* 0x000fe8000c800000 */
[----:B------:R-:W-:Y:S01]  /*4e60*/  UIADD3 UR11, UPT, UPT, -UR10, URZ, URZ ;  /* 0x000000ff0a0b7290 */ /* 0x000fe2000fffe1ff */
[----:B------:R-:W-:Y:S02]  /*4e70*/  @!UP0 UMOV UR4, UR9 ;  /* 0x0000000900048c82 */ /* 0x000fe40008000000 */
[----:B------:R-:W-:Y:S02]  /*4e80*/  @!UP0 USHF.R.U32.HI UR4, URZ, UR19, UR4 ;  /* 0x00000013ff048299 */ /* 0x000fe40008011604 */
[----:B------:R-:W-:Y:S02]  /*4e90*/  UIMAD UR8, UR39, UR11, UR6 ;  /* 0x0000000b270872a4 */ /* 0x000fe4000f8e0206 */
[----:B------:R-:W-:Y:S02]  /*4ea0*/  @!UP0 USEL UR4, UR5, UR4, !UP1 ;  /* 0x0000000405048287 */ /* 0x000fe4000c800000 */
[----:B------:R-:W-:Y:S02]  /*4eb0*/  UISETP.NE.AND UP1, UPT, UR24, URZ, UPT ;  /* 0x000000ff1800728c */ /* 0x000fe4000bf25270 */
[----:B------:R-:W-:Y:S02]  /*4ec0*/  @!UP0 UIMAD UR8, UR7, UR8, UR4 ;  /* 0x00000008070882a4 */ /* 0x000fe4000f8e0204 */
[----:B------:R-:W-:Y:S02]  /*4ed0*/  @!UP0 UIADD3 UR9, UPT, UPT, UR10, -UR4, URZ ;  /* 0x800000040a098290 */ /* 0x000fe4000fffe0ff */
[----:B------:R-:W-:Y:S02]  /*4ee0*/  UIADD3 UR4, UPT, UPT, -UR5, URZ, URZ ;  /* 0x000000ff05047290 */ /* 0x000fe4000fffe1ff */
[----:B------:R-:W-:Y:S02]  /*4ef0*/  UIADD3 UR7, UPT, UPT, -UR6, URZ, URZ ;  /* 0x000000ff06077290 */ /* 0x000fe4000fffe1ff */
[----:B------:R-:W-:Y:S02]  /*4f00*/  @!UP0 UIMAD UR6, UR9, UR39, UR5 ;  /* 0x00000027090682a4 */ /* 0x000fe4000f8e0205 */
[----:B------:R-:W-:Y:S02]  /*4f10*/  UIMAD UR16, UR17, UR4, UR16 ;  /* 0x00000004111072a4 */ /* 0x000fe4000f8e0210 */
[----:B------:R-:W-:Y:S01]  /*4f20*/  UIMAD UR15, UR34, UR7, UR15 ;  /* 0x00000007220f72a4 */ /* 0x000fe2000f8e020f */
[----:B------:R-:W-:Y:S02]  /*4f30*/  @!UP0 UMOV UR5, UR8 ;  /* 0x0000000800058c82 */ /* 0x000fe40008000000 */
[----:B------:R-:W-:Y:S02]  /*4f40*/  UIMAD UR16, UR5, UR17, UR16 ;  /* 0x00000011051072a4 */ /* 0x000fe4000f8e0210 */
[----:B------:R-:W-:Y:S11]  /*4f50*/  UIMAD UR15, UR6, UR34, UR15 ;  /* 0x00000022060f72a4 */ /* 0x000ff6000f8e020f */
[----:B------:R-:W-:Y:S01]  /*4f60*/  @!UPT UIADD3 URZ, UPT, UPT, URZ, URZ, URZ ;  /* 0x000000fffffff290 */ /* 0x000fe2000fffe0ff */
.L_x_70:
[----:B------:R-:W1:Y:S01]  /*4f70*/  @!UP3 LDCU.128 UR8, c[0x0][0xc10] ;  /* 0x00018200ff08b7ac */ /* 0x000e620008000c00 */
[----:B------:R-:W-:Y:S04]  /*4f80*/  MOV R0, UR23 ;  /* 0x0000001700007c02 */ /* 0x000fe80008000f00 */
[----:B------:R-:W-:Y:S01]  /*4f90*/  IABS R0, R0 ;  /* 0x0000000000007213 */ /* 0x000fe20000000000 */
[----:B------:R-:W2:Y:S01]  /*4fa0*/  @!UP3 LDCU UR5, c[0x0][0xc0c] ;  /* 0x00018180ff05b7ac */ /* 0x000ea20008000800 */
[----:B-1----:R-:W-:Y:S07]  /*4fb0*/  UIMAD.WIDE.U32 UR6, UR16, UR8, URZ ;  /* 0x00000008100672a5 */ /* 0x002fee000f8e00ff */
[----:B------:R-:W-:Y:S01]  /*4fc0*/  @!UP3 UMOV UR4, UR7 ;  /* 0x000000070004bc82 */ /* 0x000fe20008000000 */
[----:B--2---:R-:W-:Y:S02]  /*4fd0*/  @!UP3 UISETP.NE.AND UP0, UPT, UR5, 0x1, UPT ;  /* 0x000000010500b88c */ /* 0x004fe4000bf05270 */
[----:B------:R-:W-:Y:S02]  /*4fe0*/  @!UP3 USHF.R.U32.HI UR4, URZ, UR9, UR4 ;  /* 0x00000009ff04b299 */ /* 0x000fe40008011604 */
[----:B------:R-:W-:Y:S02]  /*4ff0*/  UIMAD.WIDE.U32 UR6, UR15, UR11, URZ ;  /* 0x0000000b0f0672a5 */ /* 0x000fe4000f8e00ff */
[----:B------:R-:W-:Y:S02]  /*5000*/  @!UP3 USEL UR8, UR16, UR4, !UP0 ;  /* 0x000000041008b287 */ /* 0x000fe4000c000000 */
[----:B------:R-:W-:Y:S03]  /*5010*/  @!UP3 UISETP.NE.AND UP0, UPT, UR10, 0x1, UPT ;  /* 0x000000010a00b88c */ /* 0x000fe6000bf05270 */
[----:B------:R-:W-:Y:S02]  /*5020*/  @!UP3 UMOV UR6, UR7 ;  /* 0x000000070006bc82 */ /* 0x000fe40008000000 */
[----:B------:R-:W1:Y:S02]  /*5030*/  @!UP3 LDCU UR4, c[0x0][0xc20] ;  /* 0x00018400ff04b7ac */ /* 0x000e640008000800 */
[----:B-1----:R-:W-:Y:S04]  /*5040*/  @!UP3 USHF.R.U32.HI UR6, URZ, UR4, UR6 ;  /* 0x00000004ff06b299 */ /* 0x002fe80008011606 */
[----:B------:R-:W-:Y:S04]  /*5050*/  @!UP3 USEL UR6, UR15, UR6, !UP0 ;  /* 0x000000060f06b287 */ /* 0x000fe8000c000000 */
[----:B------:R-:W-:Y:S02]  /*5060*/  @!UP3 UIADD3 UR4, UPT, UPT, -UR8, UR6, URZ ;  /* 0x000000060804b290 */ /* 0x000fe4000fffe1ff */
[----:B------:R-:W-:Y:S02]  /*5070*/  @!UP3 UIADD3 UR6, UPT, UPT, UR8, -UR6, URZ ;  /* 0x800000060806b290 */ /* 0x000fe4000fffe0ff */
[----:B------:R-:W-:Y:S02]  /*5080*/  @!UP3 UIMAD UR16, UR4, UR5, UR16 ;  /* 0x000000050410b2a4 */ /* 0x000fe4000f8e0210 */
[----:B------:R-:W-:Y:S01]  /*5090*/  @!UP3 UIMAD UR15, UR6, UR10, UR15 ;  /* 0x0000000a060fb2a4 */ /* 0x000fe2000f8e020f */
[----:B------:R-:W-:Y:S11]  /*50a0*/  BRA.U UP4, `(.L_x_71) ;  /* 0x0000000104107547 */ /* 0x000ff6000b800000 */
[----:B------:R-:W-:Y:S04]  /*50b0*/  MOV R3, UR52 ;  /* 0x0000003400037c02 */ /* 0x000fe80008000f00 */
[----:B------:R-:W-:Y:S04]  /*50c0*/  SHF.L.U32 R12, R3, 0x1f, RZ ;  /* 0x0000001f030c7819 */ /* 0x000fe800000006ff */
[----:B------:R-:W1:Y:S02]  /*50d0*/  SYNCS.PHASECHK.TRANS64.TRYWAIT P1, [UR22+0xe8], R12 ;  /* 0x0000e80cff0075a7 */ /* 0x000e640008021116 */
[----:B-1----:R-:W-:Y:S05]  /*50e0*/  @!P1 BRA `(.L_x_72) ;  /* 0x0000005400709947 */ /* 0x002fea0003800000 */
.L_x_71:
[----:B------:R-:W-:Y:S01]  /*50f0*/  UISETP.NE.AND UP4, UPT, UR53, URZ, UPT ;  /* 0x000000ff3500728c */ /* 0x000fe2000bf85270 */
[----:B------:R-:W-:Y:S01]  /*5100*/  R2UR UR4, R0 ;  /* 0x00000000000472ca */ /* 0x000fe200000e0000 */
[----:B------:R-:W-:Y:S11]  /*5110*/  USHF.L.U32 UR11, UR28, 0x7, URZ ;  /* 0x000000071c0b7899 */ /* 0x000ff600080006ff */
[----:B------:R-:W-:Y:S01]  /*5120*/  @!UPT UIADD3 URZ, UPT, UPT, URZ, URZ, URZ ;  /* 0x000000fffffff290 */ /* 0x000fe2000fffe0ff */
[----:B------:R-:W-:Y:S07]  /*5130*/  UIMAD.WIDE.U32 UR6, UR41, UR4, URZ ;  /* 0x00000004290672a5 */ /* 0x000fee000f8e00ff */
[----:B------:R-:W-:Y:S02]  /*5140*/  UMOV UR12, UR7 ;  /* 0x00000007000c7c82 */ /* 0x000fe40008000000 */
[----:B------:R-:W-:Y:S04]  /*5150*/  UIMAD UR4, UR12, UR47, UR4 ;  /* 0x0000002f0c0472a4 */ /* 0x000fe8000f8e0204 */
[----:B------:R-:W-:Y:S11]  /*5160*/  UISETP.GT.U32.AND UP0, UPT, UR26, UR4, UPT ;  /* 0x000000041a00728c */ /* 0x000ff6000bf04070 */
[----:B------:R-:W-:Y:S02]  /*5170*/  @!UP0 UIADD3 UR4, UPT, UPT, UR4, -UR26, URZ ;  /* 0x8000001a04048290 */ /* 0x000fe4000fffe0ff */
[----:B------:R-:W-:Y:S02]  /*5180*/  @!UP0 UIADD3 UR12, UPT, UPT, UR12, 0x1, URZ ;  /* 0x000000010c0c8890 */ /* 0x000fe4000fffe0ff */
[----:B------:R-:W-:Y:S02]  /*5190*/  UISETP.GE.U32.AND UP0, UPT, UR4, UR26, UPT ;  /* 0x0000001a0400728c */ /* 0x000fe4000bf06070 */
[----:B------:R-:W-:Y:S09]  /*51a0*/  ULOP3.LUT UR4, UR23, UR27, URZ, 0x3c, !UPT ;  /* 0x0000001b17047292 */ /* 0x000ff2000f8e3cff */
[----:B------:R-:W-:Y:S02]  /*51b0*/  @UP0 UIADD3 UR12, UPT, UPT, UR12, 0x1, URZ ;  /* 0x000000010c0c0890 */ /* 0x000fe4000fffe0ff */
[----:B------:R-:W-:Y:S11]  /*51c0*/  UISETP.GE.AND UP0, UPT, UR4, URZ, UPT ;  /* 0x000000ff0400728c */ /* 0x000ff6000bf06270 */
[----:B------:R-:W-:Y:S02]  /*51d0*/  @!UP0 UIADD3 UR12, UPT, UPT, -UR12, URZ, URZ ;  /* 0x000000ff0c0c8290 */ /* 0x000fe4000fffe1ff */
[----:B------:R-:W-:Y:S06]  /*51e0*/  @!UP6 ULOP3.LUT UR12, URZ, UR27, URZ, 0x33, !UPT ;  /* 0x0000001bff0ce292 */ /* 0x000fec000f8e33ff */
[----:B------:R-:W-:Y:S05]  /*51f0*/  IMAD.U32 R0, RZ, RZ, UR12 ;  /* 0x0000000cff007e24 */ /* 0x000fea000f8e00ff */
[----:B------:R-:W-:Y:S04]  /*5200*/  IABS R0, R0 ;  /* 0x0000000000007213 */ /* 0x000fe80000000000 */
[----:B------:R-:W-:Y:S01]  /*5210*/  R2UR UR4, R0 ;  /* 0x00000000000472ca */ /* 0x000fe200000e0000 */
[----:B------:R-:W-:Y:S05]  /*5220*/  IMAD.U32 R0, RZ, RZ, UR29 ;  /* 0x0000001dff007e24 */ /* 0x000fea000f8e00ff */
[----:B------:R-:W-:Y:S04]  /*5230*/  IABS R9, R0 ;  /* 0x0000000000097213 */ /* 0x000fe80000000000 */
[----:B------:R-:W2:Y:S03]  /*5240*/  I2F.RP R16, R9 ;  /* 0x0000000900107306 */ /* 0x000ea60000209400 */
[----:B------:R-:W-:Y:S07]  /*5250*/  UIMAD.WIDE.U32 UR6, UR40, UR4, URZ ;  /* 0x00000004280672a5 */ /* 0x000fee000f8e00ff */
[----:B------:R-:W-:Y:S02]  /*5260*/  UMOV UR13, UR7 ;  /* 0x00000007000d7c82 */ /* 0x000fe40008000000 */
[----:B------:R-:W-:Y:S01]  /*5270*/  UIADD3 UR5, UPT, UPT, -UR13, URZ, URZ ;  /* 0x000000ff0d057290 */ /* 0x000fe2000fffe1ff */
[----:B--2---:R-:W2:Y:S03]  /*5280*/  MUFU.RCP R0, R16 ;  /* 0x0000001000007308 */ /* 0x004ea60000001000 */
[----:B------:R-:W-:Y:S04]  /*5290*/  UIMAD UR4, UR25, UR5, UR4 ;  /* 0x00000005190472a4 */ /* 0x000fe8000f8e0204 */
[----:B------:R-:W-:Y:S11]  /*52a0*/  UISETP.GT.U32.AND UP0, UPT, UR25, UR4, UPT ;  /* 0x000000041900728c */ /* 0x000ff6000bf04070 */
[----:B------:R-:W-:Y:S01]  /*52b0*/  @!UP0 UIADD3 UR4, UPT, UPT, UR4, -UR25, URZ ;  /* 0x8000001904048290 */ /* 0x000fe2000fffe0ff */
[----:B--2---:R-:W-:Y:S01]  /*52c0*/  VIADD R11, R0, 0xffffffe ;  /* 0x0ffffffe000b7836 */ /* 0x004fe20000000000 */
[----:B------:R-:W-:Y:S02]  /*52d0*/  @!UP0 UIADD3 UR13, UPT, UPT, UR13, 0x1, URZ ;  /* 0x000000010d0d8890 */ /* 0x000fe4000fffe0ff */
[----:B------:R-:W-:Y:S01]  /*52e0*/  UISETP.GE.U32.AND UP0, UPT, UR4, UR25, UPT ;  /* 0x000000190400728c */ /* 0x000fe2000bf06070 */
[----:B------:R-:W1:Y:S01]  /*52f0*/  F2I.FTZ.U32.TRUNC.NTZ R13, R11 ;  /* 0x0000000b000d7305 */ /* 0x000e62000021f000 */
[----:B------:R-:W-:Y:S09]  /*5300*/  ULOP3.LUT UR4, UR12, UR53, URZ, 0x3c, !UPT ;  /* 0x000000350c047292 */ /* 0x000ff2000f8e3cff */
[----:B------:R-:W-:Y:S02]  /*5310*/  @UP0 UIADD3 UR13, UPT, UPT, UR13, 0x1, URZ ;  /* 0x000000010d0d0890 */ /* 0x000fe4000fffe0ff */
[----:B------:R-:W-:Y:S01]  /*5320*/  UISETP.GE.AND UP0, UPT, UR4, URZ, UPT ;  /* 0x000000ff0400728c */ /* 0x000fe2000bf06270 */
[----:B-1----:R-:W-:Y:S05]  /*5330*/  IADD3 R12, PT, PT, RZ, -R13, RZ ;  /* 0x8000000dff0c7210 */ /* 0x002fea0007ffe0ff */
[----:B------:R-:W-:Y:S02]  /*5340*/  IMAD R3, R12, R9, RZ ;  /* 0x000000090c037224 */ /* 0x000fe400078e02ff */
[----:B------:R-:W-:Y:S03]  /*5350*/  IMAD.MOV.U32 R12, RZ, RZ, RZ ;  /* 0x000000ffff0c7224 */ /* 0x000fe600078e00ff */
[----:B------:R-:W-:Y:S02]  /*5360*/  @!UP0 UIADD3 UR13, UPT, UPT, -UR13, URZ, URZ ;  /* 0x000000ff0d0d8290 */ /* 0x000fe4000fffe1ff */
[----:B------:R-:W-:Y:S01]  /*5370*/  @!UP4 ULOP3.LUT UR13, URZ, UR53, URZ, 0x33, !UPT ;  /* 0x00000035ff0dc292 */ /* 0x000fe2000f8e33ff */
[----:B------:R-:W-:Y:S01]  /*5380*/  IMAD.HI.U32 R13, R13, R3, R12 ;  /* 0x000000030d0d7227 */ /* 0x000fe200078e000c */
[----:B------:R-:W-:Y:S02]  /*5390*/  UISETP.NE.AND UP4, UPT, UR29, URZ, UPT ;  /* 0x000000ff1d00728c */ /* 0x000fe4000bf85270 */
[----:B------:R-:W-:Y:S02]  /*53a0*/  ULOP3.LUT UR4, UR13, UR29, URZ, 0x3c, !UPT ;  /* 0x0000001d0d047292 */ /* 0x000fe4000f8e3cff */
[----:B------:R-:W-:Y:S02]  /*53b0*/  IMAD.U32 R0, RZ, RZ, UR13 ;  /* 0x0000000dff007e24 */ /* 0x000fe4000f8e00ff */
[----:B------:R-:W-:Y:S02]  /*53c0*/  UISETP.GE.AND UP0, UPT, UR4, URZ, UPT ;  /* 0x000000ff0400728c */ /* 0x000fe4000bf06270 */
[----:B------:R-:W-:Y:S01]  /*53d0*/  UIADD3 UR4, UPT, UPT, -UR12, URZ, URZ ;  /* 0x000000ff0c047290 */ /* 0x000fe2000fffe1ff */
[----:B------:R-:W-:Y:S03]  /*53e0*/  IABS R0, R0 ;  /* 0x0000000000007213 */ /* 0x000fe60000000000 */
[----:B------:R-:W-:Y:S02]  /*53f0*/  UIMAD UR4, UR27, UR4, UR23 ;  /* 0x000000041b0472a4 */ /* 0x000fe4000f8e0217 */
[----:B------:R-:W-:Y:S02]  /*5400*/  IMAD.HI.U32 R13, R13, R0, RZ ;  /* 0x000000000d0d7227 */ /* 0x000fe400078e00ff */
[----:B------:R-:W-:Y:S02]  /*5410*/  USHF.L.U32 UR7, UR4, 0x7, URZ ;  /* 0x0000000704077899 */ /* 0x000fe400080006ff */
[----:B------:R-:W-:Y:S01]  /*5420*/  UIADD3 UR4, UPT, UPT, -UR13, URZ, URZ ;  /* 0x000000ff0d047290 */ /* 0x000fe2000fffe1ff */
[----:B------:R-:W-:Y:S03]  /*5430*/  IADD3 R3, PT, PT, -R13, RZ, RZ ;  /* 0x000000ff0d037210 */ /* 0x000fe60007ffe1ff */
[----:B------:R-:W-:Y:S02]  /*5440*/  UIMAD UR12, UR53, UR4, UR12 ;  /* 0x00000004350c72a4 */ /* 0x000fe4000f8e020c */
[C---:B------:R-:W-:Y:S05]  /*5450*/  IMAD R0, R9.reuse, R3, R0 ;  /* 0x0000000309007224 */ /* 0x040fea00078e0200 */
[----:B------:R-:W-:Y:S11]  /*5460*/  ISETP.GT.U32.AND P1, PT, R9, R0, PT ;  /* 0x000000000900720c */ /* 0x000ff60003f24070 */
[----:B------:R-:W-:Y:S02]  /*5470*/  @!UPT UIADD3 URZ, UPT, UPT, URZ, URZ, URZ ;  /* 0x000000fffffff290 */ /* 0x000fe4000fffe0ff */
[----:B------:R-:W-:Y:S02]  /*5480*/  @!P1 IMAD.IADD R0, R0, 0x1, -R9 ;  /* 0x0000000100009824 */ /* 0x000fe400078e0a09 */
[----:B------:R-:W-:Y:S01]  /*5490*/  @!P1 VIADD R13, R13, 0x1 ;  /* 0x000000010d0d9836 */ /* 0x000fe20000000000 */
[----:B------:R-:W-:Y:S02]  /*54a0*/  ISETP.NE.U32.AND P1, PT, RZ, UR30, PT ;  /* 0x0000001eff007c0c */ /* 0x000fe4000bf25070 */
[----:B------:R-:W-:Y:S02]  /*54b0*/  ISETP.GE.U32.AND P2, PT, R0, R9, PT ;  /* 0x000000090000720c */ /* 0x000fe40003f46070 */
[----:B------:R-:W-:Y:S02]  /*54c0*/  ISETP.NE.AND.EX P1, PT, RZ, UR31, PT, P1 ;  /* 0x0000001fff007c0c */ /* 0x000fe4000bf25310 */
[----:B------:R-:W-:Y:S09]  /*54d0*/  SHF.L.U32 R9, R10, 0x1f, RZ ;  /* 0x0000001f0a097819 */ /* 0x000ff200000006ff */
[----:B------:R-:W-:Y:S04]  /*54e0*/  @P2 IADD3 R13, PT, PT, R13, 0x1, RZ ;  /* 0x000000010d0d2810 */ /* 0x000fe80007ffe0ff */
[----:B------:R-:W-:Y:S11]  /*54f0*/  R2UR UR14, R13 ;  /* 0x000000000d0e72ca */ /* 0x000ff600000e0000 */
[----:B------:R-:W-:Y:S02]  /*5500*/  @!UPT UIADD3 URZ, UPT, UPT, URZ, URZ, URZ ;  /* 0x000000fffffff290 */ /* 0x000fe4000fffe0ff */
[----:B------:R-:W-:Y:S02]  /*5510*/  @!UP0 UIADD3 UR14, UPT, UPT, -UR14, URZ, URZ ;  /* 0x000000ff0e0e8290 */ /* 0x000fe4000fffe1ff */
[----:B------:R-:W-:Y:S04]  /*5520*/  @!UP4 ULOP3.LUT UR14, URZ, UR29, URZ, 0x33, !UPT ;  /* 0x0000001dff0ec292 */ /* 0x000fe8000f8e33ff */
[----:B------:R-:W-:Y:S04]  /*5530*/  UIADD3 UR5, UPT, UPT, -UR14, URZ, URZ ;  /* 0x000000ff0e057290 */ /* 0x000fe8000fffe1ff */
[----:B------:R-:W-:Y:S01]  /*5540*/  UIMAD UR13, UR29, UR5, UR13 ;  /* 0x000000051d0d72a4 */ /* 0x000fe2000f8e020d */
[----:B------:R-:W-:Y:S11]  /*5550*/  BRA.U !UP5, `(.L_x_73) ;  /* 0x000000010d387547 */ /* 0x000ff6000b800000 */
[----:B------:R-:W-:Y:S01]  /*5560*/  UISETP.NE.AND UP1, UPT, UR50, URZ, UPT ;  /* 0x000000ff3200728c */ /* 0x000fe2000bf25270 */
[----:B------:R-:W-:Y:S01]  /*5570*/  HFMA2 R0, -RZ, RZ, 0, 5.9604644775390625e-08 ;  /* 0x00000001ff007431 */ /* 0x000fe200000001ff */
[----:B------:R-:W1:Y:S01]  /*5580*/  LDCU.64 UR8, c[0x0][0x358] ;  /* 0x00006b00ff0877ac */ /* 0x000e620008000a00 */
[----:B------:R-:W-:Y:S03]  /*5590*/  IMAD.MOV.U32 R169, RZ, RZ, 0x1 ;  /* 0x00000001ffa97424 */ /* 0x000fe600078e00ff */
[----:B------:R-:W-:Y:S05]  /*55a0*/  PLOP3.LUT P2, PT, PT, PT, UP1, 0x80, 0x8 ;  /* 0x000000000008781c */ /* 0x000fea0003f4f018 */
[----:B------:R-:W2:Y:S01]  /*55b0*/  @UP1 LDCU.64 UR4, c[0x0][0x988] ;  /* 0x00013100ff0417ac */ /* 0x000ea20008000a00 */
[----:B------:R-:W-:Y:S07]  /*55c0*/  @UP1 UIMAD UR6, UR51, UR30, URZ ;  /* 0x0000001e330612a4 */ /* 0x000fee000f8e02ff */
[----:B------:R-:W-:Y:S01]  /*55d0*/  @!P2 PRMT R169, R0, 0x7610, R169 ;  /* 0x0000761000a9a816 */ /* 0x000fe200000000a9 */
[----:B--2---:R-:W-:Y:S06]  /*55e0*/  @UP1 UIMAD.WIDE UR4, UR6, 0x4, UR4 ;  /* 0x00000004060418a5 */ /* 0x004fec000f8e0204 */
[----:B------:R-:W-:Y:S01]  /*55f0*/  IMAD.U32 R12, RZ, RZ, UR4 ;  /* 0x00000004ff0c7e24 */ /* 0x000fe2000f8e00ff */
[----:B------:R-:W-:Y:S04]  /*5600*/  MOV R13, UR5 ;  /* 0x00000005000d7c02 */ /* 0x000fe80008000f00 */
[----:B------:R-:W2:Y:S01]  /*5610*/  @!UP1 LDCU UR4, c[0x0][0x980] ;  /* 0x00013000ff0497ac */ /* 0x000ea20008000800 */
[----:B-1---5:R1:W5:Y:S02]  /*5620*/  @P2 LDG.E R73, desc[UR8][R12.64] ;  /* 0x000000080c492981 */ /* 0x022364000c1e1900 */
[----:B-12---:R-:W-:Y:S07]  /*5630*/  @!P2 IMAD.U32 R73, RZ, RZ, UR4 ;  /* 0x00000004ff49ae24 */ /* 0x006fee000f8e00ff */
.L_x_73:
[----:B-----5:R-:W-:Y:S01]  /*5640*/  @!P1 FSETP.EQ.AND P3, PT, R73, RZ, PT ;  /* 0x000000ff4900920b */ /* 0x020fe20003f62000 */
[----:B------:R-:W-:Y:S01]  /*5650*/  @!UPT UIADD3 URZ, UPT, UPT, URZ, URZ, URZ ;  /* 0x000000fffffff290 */ /* 0x000fe2000fffe0ff */
[----:B------:R-:W-:Y:S11]  /*5660*/  @!P1 BRA `(.L_x_74) ;  /* 0x0000000000149947 */ /* 0x000ff60003800000 */
[----:B------:R-:W-:Y:S02]  /*5670*/  LOP3.LUT P1, RZ, R169, 0xff, RZ, 0xc0, !PT ;  /* 0x000000ffa9ff7812 */ /* 0x000fe4000782c0ff */
[----:B------:R-:W-:Y:S04]  /*5680*/  PLOP3.LUT P3, PT, PT, PT, UP1, 0x80, 0x8 ;  /* 0x000000000008781c */ /* 0x000fe80003f6f018 */
[----:B------:R-:W-:Y:S07]  /*5690*/  PLOP3.LUT P3, PT, P3, PT, PT, 0x8, 0x80 ;  /* 0x000000000080781c */ /* 0x000fee0001f6e170 */
[----:B------:R-:W-:Y:S11]  /*56a0*/  @P1 FSETP.EQ.AND P3, PT, R73, RZ, PT ;  /* 0x000000ff4900120b */ /* 0x000ff60003f62000 */
[----:B------:R-:W-:Y:S02]  /*56b0*/  @!UPT UIADD3 URZ, UPT, UPT, URZ, URZ, URZ ;  /* 0x000000fffffff290 */ /* 0x000fe4000fffe0ff */
.L_x_74:
[----:B------:R-:W1:Y:S01]  /*56c0*/  SYNCS.PHASECHK.TRANS64.TRYWAIT P1, [UR22+0xd0], R9 ;  /* 0x0000d009ff0075a7 */ /* 0x000e620008021116 */
[----:B------:R-:W-:Y:S04]  /*56d0*/  ELECT P2, URZ, PT ;  /* 0x0000000000ff782f */ /* 0x000fe80003840000 */
[----:B------:R-:W-:Y:S01]  /*56e0*/  PLOP3.LUT P2, PT, P3, P2, PT, 0xf2, 0x2f ;  /* 0x00000000002f781c */ /* 0x000fe20001f45e72 */
[----:B------:R-:W-:Y:S01]  /*56f0*/  @!UPT UIADD3 URZ, UPT, UPT, URZ, URZ, URZ ;  /* 0x000000fffffff290 */ /* 0x000fe2000fffe0ff */
[----:B-1----:R-:W-:Y:S11]  /*5700*/  @!P1 BRA `(.L_x_75) ;  /* 0x0000005000009947 */ /* 0x002ff60003800000 */
.L_x_150:
[----:B------:R-:W-:Y:S01]  /*5710*/  @!P2 IADD3 R3, P1, PT, R14, 0x680, RZ ;  /* 0x000006800e03a810 */ /* 0x000fe20007f3e0ff */
[----:B------:R-:W-:Y:S01]  /*5720*/  VOTEU.ALL UP0, P2 ;  /* 0x0000000000ff7886 */ /* 0x000fe20001000000 */
[----:B------:R-:W-:Y:S01]  /*5730*/  UMOV UR20, 0x0 ;  /* 0x0000000000147882 */ /* 0x000fe20000000000 */
[----:B------:R-:W-:Y:S01]  /*5740*/  UMOV UR21, 0x10000000 ;  /* 0x1000000000157882 */ /* 0x000fe20000000000 */
[----:B------:R-:W-:Y:S01]  /*5750*/  @!P2 R2UR UR5, R3 ;  /* 0x000000000305a2ca */ /* 0x000fe200000e0000 */
[----:B-1----:R-:W-:Y:S01]  /*5760*/  @!P2 IMAD.X R0, RZ, RZ, R15, P1 ;  /* 0x000000ffff00a224 */ /* 0x002fe200008e060f */
[----:B------:R-:W-:Y:S01]  /*5770*/  @!UP0 UIADD3 UR8, UPT, UPT, UR22, 0x200, URZ ;  /* 0x0000020016088890 */ /* 0x000fe2000fffe0ff */
[----:B------:R-:W-:Y:S01]  /*5780*/  @P0 SHF.R.U32.HI R4, RZ, 0x10, R5 ;  /* 0x00000010ff040819 */ /* 0x000fe20000011605 */
[----:B------:R-:W-:Y:S02]  /*5790*/  VOTEU.ALL UP0, P2 ;  /* 0x0000000000ff7886 */ /* 0x000fe40001000000 */
[----:B------:R-:W-:Y:S01]  /*57a0*/  @!P2 R2UR UR4, R0 ;  /* 0x000000000004a2ca */ /* 0x000fe200000e0000 */
[----:B------:R-:W-:Y:S01]  /*57b0*/  @!P2 IMAD.MOV.U32 R0, RZ, RZ, 0x2000 ;  /* 0x00002000ff00a424 */ /* 0x000fe200078e00ff */
[----:B------:R-:W-:Y:S01]  /*57c0*/  @P0 R2UR UR51, R4 ;  /* 0x00000000043302ca */ /* 0x000fe200000e0000 */
[----:B------:R-:W-:Y:S01]  /*57d0*/  @!UP0 UMOV UR9, UR36 ;  /* 0x0000002400098c82 */ /* 0x000fe20008000000 */
[----:B------:R-:W-:Y:S03]  /*57e0*/  @!UP0 UMOV UR10, UR7 ;  /* 0x00000007000a8c82 */ /* 0x000fe60008000000 */
[----:B------:R-:W-:Y:S06]  /*57f0*/  IMAD.U32 R12, RZ, RZ, UR5 ;  /* 0x00000005ff0c7e24 */ /* 0x000fec000f8e00ff */
[----:B------:R-:W-:Y:S01]  /*5800*/  IMAD.U32 R13, RZ, RZ, UR4 ;  /* 0x00000004ff0d7e24 */ /* 0x000fe2000f8e00ff */
[----:B------:R-:W-:Y:S04]  /*5810*/  @!P2 R2UR UR4, R12 ;  /* 0x000000000c04a2ca */ /* 0x000fe800000e0000 */
[----:B------:R-:W-:Y:S11]  /*5820*/  @!P2 R2UR UR5, R13 ;  /* 0x000000000d05a2ca */ /* 0x000ff600000e0000 */
[----:B------:R-:W-:Y:S02]  /*5830*/  @!UPT UIADD3 URZ, UPT, UPT, URZ, URZ, URZ ;  /* 0x000000fffffff290 */ /* 0x000fe4000fffe0ff */
[----:B------:R1:W-:Y:S01]  /*5840*/  @!UP0 UTMALDG.5D [UR8], [UR4], desc[UR20] ;  /* 0x00001408040085b4 */ /* 0x0003e20008021000 */
[----:B------:R1:W-:Y:S01]  /*5850*/  @!P2 SYNCS.ARRIVE.TRANS64.RED.A0TR RZ, [UR22+0xc0], R0 ;  /* 0x0000c000ffffa9a7 */ /* 0x0003e20008300416 */
[----:B------:R-:W-:Y:S01]  /*5860*/  SYNCS.ARRIVE.TRANS64.RED.A1T0 RZ, [UR49], RZ ;  /* 0x000000ffffff79a7 */ /* 0x000fe20008100431 */
[----:B------:R-:W2:Y:S02]  /*5870*/  SYNCS.PHASECHK.TRANS64.TRYWAIT P1, [UR22+0xd8], R9 ;  /* 0x0000d809ff0075a7 */ /* 0x000ea40008021116 */
[----:B-12---:R-:W-:Y:S05]  /*5880*/  @!P1 BRA `(.L_x_76) ;  /* 0x0000004c00b89947 */ /* 0x006fea0003800000 */
.L_x_152:
[----:B------:R-:W-:Y:S01]  /*5890*/  @!P2 IADD3 R3, P0, PT, R14, 0x680, RZ ;  /* 0x000006800e03a810 */ /* 0x000fe20007f1e0ff */
[----:B------:R-:W-:Y:S01]  /*58a0*/  VOTEU.ALL UP0, P2 ;  /* 0x0000000000ff7886 */ /* 0x000fe20001000000 */
[----:B------:R-:W-:Y:S01]  /*58b0*/  UMOV UR6, 0x0 ;  /* 0x0000000000067882 */ /* 0x000fe20000000000 */
[----:B------:R-:W-:Y:S01]  /*58c0*/  LOP3.LUT R10, R10, 0x1, RZ, 0x3c, !PT ;  /* 0x000000010a0a7812 */ /* 0x000fe200078e3cff */
[----:B------:R-:W-:Y:S01]  /*58d0*/  UIADD3 UR23, UPT, UPT, UR15, UR45, URZ ;  /* 0x0000002d0f177290 */ /* 0x000fe2000fffe0ff */
[----:B-1----:R-:W-:Y:S01]  /*58e0*/  @!P2 IMAD.X R0, RZ, RZ, R15, P0 ;  /* 0x000000ffff00a224 */ /* 0x002fe200000e060f */
[----:B------:R-:W-:Y:S01]  /*58f0*/  @!P2 R2UR UR5, R3 ;  /* 0x000000000305a2ca */ /* 0x000fe200000e0000 */
[----:B------:R-:W-:Y:S01]  /*5900*/  @!UP0 UIADD3 UR8, UPT, UPT, UR22, 0x2200, URZ ;  /* 0x0000220016088890 */ /* 0x000fe2000fffe0ff */
[----:B------:R-:W-:Y:S01]  /*5910*/  LOP3.LUT R8, R8, 0x1, RZ, 0x3c, !PT ;  /* 0x0000000108087812 */ /* 0x000fe200078e3cff */
[----:B------:R-:W-:Y:S01]  /*5920*/  @!UP0 UIADD3 UR9, UPT, UPT, UR22, 0xc8, URZ ;  /* 0x000000c816098890 */ /* 0x000fe2000fffe0ff */
[----:B------:R-:W-:Y:S01]  /*5930*/  @!P2 R2UR UR4, R0 ;  /* 0x000000000004a2ca */ /* 0x000fe200000e0000 */
[----:B------:R-:W-:Y:S01]  /*5940*/  @!UP0 UIADD3 UR10, UPT, UPT, UR7, 0x40, URZ ;  /* 0x00000040070a8890 */ /* 0x000fe2000fffe0ff */
[----:B------:R-:W-:Y:S02]  /*5950*/  VOTEU.ALL UP0, P2 ;  /* 0x0000000000ff7886 */ /* 0x000fe40001000000 */
[----:B------:R-:W-:Y:S01]  /*5960*/  UMOV UR7, 0x10000000 ;  /* 0x1000000000077882 */ /* 0x000fe20000000000 */
[----:B------:R-:W-:Y:S02]  /*5970*/  UIADD3 UR28, UPT, UPT, UR16, UR44, URZ ;  /* 0x0000002c101c7290 */ /* 0x000fe4000fffe0ff */
[----:B------:R-:W-:Y:S02]  /*5980*/  UPLOP3.LUT UP4, UPT, UPT, UPT, UPT, 0x80, 0x8 ;  /* 0x000000000008789c */ /* 0x000fe40003f8f070 */
[----:B------:R-:W-:Y:S04]  /*5990*/  IMAD.U32 R4, RZ, RZ, UR5 ;  /* 0x00000005ff047e24 */ /* 0x000fe8000f8e00ff */
[----:B------:R-:W-:Y:S01]  /*59a0*/  IMAD.U32 R5, RZ, RZ, UR4 ;  /* 0x00000004ff057e24 */ /* 0x000fe2000f8e00ff */
[----:B------:R-:W-:Y:S04]  /*59b0*/  @!P2 R2UR UR4, R4 ;  /* 0x000000000404a2ca */ /* 0x000fe800000e0000 */
[----:B------:R-:W-:Y:S11]  /*59c0*/  @!P2 R2UR UR5, R5 ;  /* 0x000000000505a2ca */ /* 0x000ff600000e0000 */
[----:B------:R-:W-:Y:S02]  /*59d0*/  @!UPT UIADD3 URZ, UPT, UPT, URZ, URZ, URZ ;  /* 0x000000fffffff290 */ /* 0x000fe4000fffe0ff */
[----:B------:R1:W-:Y:S01]  /*59e0*/  @!UP0 UTMALDG.5D [UR8], [UR4], desc[UR6] ;  /* 0x00000608040085b4 */ /* 0x0003e20008021000 */
[----:B------:R1:W-:Y:S01]  /*59f0*/  @!P2 SYNCS.ARRIVE.TRANS64.RED.A0TR RZ, [UR22+0xc8], R2 ;  /* 0x0000c802ffffa9a7 */ /* 0x0003e20008300416 */
[----:B------:R-:W-:Y:S01]  /*5a00*/  SYNCS.ARRIVE.TRANS64.RED.A1T0 RZ, [UR48], RZ ;  /* 0x000000ffffff79a7 */ /* 0x000fe20008100430 */
[----:B------:R-:W-:Y:S05]  /*5a10*/  BRA.U UP2, `(.L_x_77) ;  /* 0xfffffff102347547 */ /* 0x000fea000b83ffff */
[----:B------:R-:W-:-:S04]  /*5a20*/  SHF.L.U32 R3, R10, 0x1f, RZ ;  /* 0x0000001f0a037819 */ /* 0x000fc800000006ff */
[----:B------:R-:W2:Y:S02]  /*5a30*/  SYNCS.PHASECHK.TRANS64.TRYWAIT P0, [UR22+0xd0], R3 ;  /* 0x0000d003ff0075a7 */ /* 0x000ea40008001116 */
[----:B--2---:R-:W-:Y:S05]  /*5a40*/  @!P0 BRA `(.L_x_78) ;  /* 0x0000004c00608947 */ /* 0x004fea0003800000 */
.L_x_154:
[----:B--2---:R-:W-:-:S07]  /*5a50*/  MOV R0, UR22 ;  /* 0x0000001600007c02 */ /* 0x004fce0008000f00 */
.L_x_79:
[----:B--2---:R-:W-:-:S04]  /*5a60*/  SHF.L.U32 R3, R10, 0x1f, RZ ;  /* 0x0000001f0a037819 */ /* 0x004fc800000006ff */
[----:B------:R2:W3:Y:S03]  /*5a70*/  SYNCS.PHASECHK.TRANS64.TRYWAIT P0, [R0+URZ+0xd8], R3 ;  /* 0x0000d803000075a7 */ /* 0x0004e600080011ff */
[----:B---3--:R-:W-:Y:S05]  /*5a80*/  @!P0 NANOSLEEP.SYNCS 0x989680 ;  /* 0x009896800000895d */ /* 0x008fea0003900000 */
[----:B------:R-:W3:Y:S02]  /*5a90*/  @!P0 SYNCS.PHASECHK.TRANS64 P0, [R0+URZ+0xd8], R3 ;  /* 0x0000d803000085a7 */ /* 0x000ee400080010ff */
[----:B-1-3--:R-:W-:Y:S05]  /*5aa0*/  @P0 EXIT ;  /* 0x000000000000094d */ /* 0x00afea0003800000 */
[----:B------:R-:W-:Y:S05]  /*5ab0*/  BRA `(.L_x_79) ;  /* 0xfffffffc00e87947 */ /* 0x000fea000383ffff */
.L_x_68:
[----:B------:R-:W-:-:S06]  /*5ac0*/  UISETP.GE.AND UP0, UPT, UR18, 0x4, UPT ;  /* 0x000000041200788c */ /* 0x000fcc000bf06270 */
[----:B------:R-:W-:-:S13]  /*5ad0*/  PLOP3.LUT P0, PT, PT, PT, UP0, 0x80, 0x8 ;  /* 0x000000000008781c */ /* 0x000fda0003f0f008 */
[----:B-1----:R-:W-:Y:S05]  /*5ae0*/  @!P0 EXIT ;  /* 0x000000000000894d */ /* 0x002fea0003800000 */
[----:B------:R-:W1:Y:S08]  /*5af0*/  S2UR UR4, SR_CgaCtaId ;  /* 0x00000000000479c3 */ /* 0x000e700000008800 */
[----:B------:R-:W-:Y:S01]  /*5b00*/  BAR.SYNC.DEFER_BLOCKING 0x6, 0xa0 ;  /* 0x0182800000007b1d */ /* 0x000fe20000010000 */
[C---:B------:R-:W-:Y:S01]  /*5b10*/  IMAD.SHL.U32 R4, R166.reuse, 0x40, RZ ;  /* 0x00000040a6047824 */ /* 0x040fe200078e00ff */
[----:B------:R-:W-:Y:S01]  /*5b20*/  USHF.R.S32.HI UR52, URZ, 0x1f, UR5 ;  /* 0x0000001fff347899 */ /* 0x000fe20008011405 */
[C---:B------:R-:W-:Y:S01]  /*5b30*/  IMAD.SHL.U32 R165, R166.reuse, 0x8, RZ ;  /* 0x00000008a6a57824 */ /* 0x040fe200078e00ff */
[C---:B------:R-:W-:Y:S01]  /*5b40*/  LOP3.LUT R168, R166.reuse, 0x60, RZ, 0xc0, !PT ;  /* 0x00000060a6a87812 */ /* 0x040fe200078ec0ff */
[----:B------:R-:W-:Y:S01]  /*5b50*/  IMAD.U32 R69, R166, 0x10000, RZ ;  /* 0x00010000a6457824 */ /* 0x000fe200078e00ff */
[----:B------:R-:W-:-:S02]  /*5b60*/  UMOV UR49, 0x400 ;  /* 0x0000040000317882 */ /* 0x000fc40000000000 */
[----:B------:R-:W2:Y:S01]  /*5b70*/  LDC.64 R154, c[0x0][0x9b0] ;  /* 0x00026c00ff9a7b82 */ /* 0x000ea20000000a00 */
[----:B------:R-:W3:Y:S01]  /*5b80*/  LDCU.64 UR6, c[0x0][0x990] ;  /* 0x00013200ff0677ac */ /* 0x000ee20008000a00 */
[----:B------:R-:W-:Y:S01]  /*5b90*/  LOP3.LUT R6, R4, 0x180, RZ, 0xc0, !PT ;  /* 0x0000018004067812 */ /* 0x000fe200078ec0ff */
[----:B------:R-:W-:Y:S01]  /*5ba0*/  IMAD.MOV.U32 R68, RZ, RZ, RZ ;  /* 0x000000ffff447224 */ /* 0x000fe200078e00ff */
[----:B------:R-:W-:Y:S01]  /*5bb0*/  LOP3.LUT R167, R166, 0x2, RZ, 0xc0, !PT ;  /* 0x00000002a6a77812 */ /* 0x000fe200078ec0ff */
[----:B------:R-:W-:Y:S01]  /*5bc0*/  ULEA.HI UR52, UR52, UR5, URZ, 0x7 ;  /* 0x0000000534347291 */ /* 0x000fe2000f8f38ff */
[----:B------:R-:W-:Y:S01]  /*5bd0*/  LOP3.LUT R165, R6, 0x30, R165, 0xf8, !PT ;  /* 0x0000003006a57812 */ /* 0x000fe200078ef8a5 */
[----:B------:R-:W-:Y:S01]  /*5be0*/  IMAD.MOV.U32 R164, RZ, RZ, RZ ;  /* 0x000000ffffa47224 */ /* 0x000fe200078e00ff */
[----:B------:R-:W4:Y:S01]  /*5bf0*/  LDC.64 R152, c[0x0][0x9a8] ;  /* 0x00026a00ff987b82 */ /* 0x000f220000000a00 */
[----:B------:R-:W-:Y:S02]  /*5c00*/  LOP3.LUT R166, R166, 0x4, RZ, 0xc0, !PT ;  /* 0x00000004a6a67812 */ /* 0x000fe400078ec0ff */
[----:B------:R-:W-:-:S02]  /*5c10*/  CS2R R162, SRZ ;  /* 0x0000000000a27805 */ /* 0x000fc4000001ff00 */
[----:B------:R-:W-:Y:S01]  /*5c20*/  LOP3.LUT R165, R165, 0x1e40, R4, 0xf8, !PT ;  /* 0x00001e40a5a57812 */ /* 0x000fe200078ef804 */
[----:B------:R-:W-:Y:S01]  /*5c30*/  IMAD.MOV.U32 R161, RZ, RZ, RZ ;  /* 0x000000ffffa17224 */ /* 0x000fe200078e00ff */
[----:B------:R-:W-:Y:S01]  /*5c40*/  LOP3.LUT R69, R69, 0x600000, RZ, 0xc0, !PT ;  /* 0x0060000045457812 */ /* 0x000fe200078ec0ff */
[----:B------:R-:W-:Y:S01]  /*5c50*/  IMAD.MOV R175, RZ, RZ, -R167 ;  /* 0x000000ffffaf7224 */ /* 0x000fe200078e0aa7 */
[----:B------:R-:W-:Y:S01]  /*5c60*/  IADD3 R176, PT, PT, -R166, 0x2, RZ ;  /* 0x00000002a6b07810 */ /* 0x000fe20007ffe1ff */
[----:B-1----:R-:W-:Y:S01]  /*5c70*/  ULEA UR49, UR4, UR49, 0x18 ;  /* 0x0000003104317291 */ /* 0x002fe2000f8ec0ff */
[----:B------:R-:W-:Y:S01]  /*5c80*/  IMAD.MOV R174, RZ, RZ, -R166 ;  /* 0x000000ffffae7224 */ /* 0x000fe200078e0aa6 */
[----:B------:R-:W1:Y:S01]  /*5c90*/  LDCU UR61, c[0x0][0x370] ;  /* 0x00006e00ff3d77ac */ /* 0x000e620008000800 */
[----:B---3--:R-:W-:Y:S01]  /*5ca0*/  IMAD.U32 R172, RZ, RZ, UR6 ;  /* 0x00000006ffac7e24 */ /* 0x008fe2000f8e00ff */
[----:B------:R-:W-:Y:S01]  /*5cb0*/  MOV R171, UR7 ;  /* 0x0000000700ab7c02 */ /* 0x000fe20008000f00 */
[----:B------:R-:W-:Y:S01]  /*5cc0*/  UIADD3 UR4, UPT, UPT, UR49, 0x4200, URZ ;  /* 0x0000420031047890 */ /* 0x000fe2000fffe0ff */
[----:B------:R-:W-:Y:S01]  /*5cd0*/  IADD3 R177, PT, PT, R165, UR49, RZ ;  /* 0x00000031a5b17c10 */ /* 0x000fe2000fffe0ff */
[----:B------:R-:W-:-:S02]  /*5ce0*/  UIADD3 UR5, UPT, UPT, UR49, 0x200, URZ ;  /* 0x0000020031057890 */ /* 0x000fc4000fffe0ff */
[----:B------:R-:W3:Y:S01]  /*5cf0*/  LDS R2, [UR49+0x140] ;  /* 0x00014031ff027984 */ /* 0x000ee20008000800 */
[----:B------:R-:W1:Y:S01]  /*5d00*/  LDCU UR48, c[0x0][0xc0c] ;  /* 0x00018180ff3077ac */ /* 0x000e620008000800 */
[----:B------:R-:W-:Y:S01]  /*5d10*/  MOV R178, UR4 ;  /* 0x0000000400b27c02 */ /* 0x000fe20008000f00 */
[----:B------:R-:W-:Y:S01]  /*5d20*/  VIADD R177, R177, 0x200 ;  /* 0x00000200b1b17836 */ /* 0x000fe20000000000 */
[----:B------:R-:W1:Y:S01]  /*5d30*/  LDCU UR38, c[0x0][0xc30] ;  /* 0x00018600ff2677ac */ /* 0x000e620008000800 */
[----:B------:R-:W-:Y:S01]  /*5d40*/  IMAD.U32 R179, RZ, RZ, UR5 ;  /* 0x00000005ffb37e24 */ /* 0x000fe2000f8e00ff */
[----:B------:R-:W1:Y:S01]  /*5d50*/  LDCU UR63, c[0x0][0x38c] ;  /* 0x00007180ff3f77ac */ /* 0x000e620008000800 */
[----:B------:R-:W1:Y:S01]  /*5d60*/  LDCU.64 UR54, c[0x0][0x988] ;  /* 0x00013100ff3677ac */ /* 0x000e620008000a00 */
[----:B------:R-:W1:Y:S01]  /*5d70*/  LDCU.64 UR46, c[0x0][0xc28] ;  /* 0x00018500ff2e77ac */ /* 0x000e620008000a00 */
[----:B------:R-:W1:Y:S01]  /*5d80*/  LDCU.128 UR56, c[0x0][0xc10] ;  /* 0x00018200ff3877ac */ /* 0x000e620008000c00 */
[----:B------:R-:W1:Y:S01]  /*5d90*/  LDCU UR60, c[0x0][0x374] ;  /* 0x00006e80ff3c77ac */ /* 0x000e620008000800 */
[----:B------:R-:W-:Y:S01]  /*5da0*/  USHF.R.S32.HI UR52, URZ, 0x7, UR52 ;  /* 0x00000007ff347899 */ /* 0x000fe20008011434 */
[C---:B---3--:R-:W-:Y:S01]  /*5db0*/  VIADD R3, R2.reuse, 0x80 ;  /* 0x0000008002037836 */ /* 0x048fe20000000000 */
[----:B------:R-:W-:-:S04]  /*5dc0*/  LOP3.LUT R2, R2, 0xffff, RZ, 0xc0, !PT ;  /* 0x0000ffff02027812 */ /* 0x000fc800078ec0ff */
[----:B------:R-:W-:-:S05]  /*5dd0*/  LOP3.LUT R3, R3, 0xffff, RZ, 0xc0, !PT ;  /* 0x0000ffff03037812 */ /* 0x000fca00078ec0ff */
[----:B-12-4-:R3:W-:Y:S02]  /*5de0*/  STL.64 [R1], R2 ;  /* 0x0000000201007387 */ /* 0x0167e40000100a00 */
.L_x_106:
[----:B---3--:R-:W-:Y:S04]  /*5df0*/  SHF.L.U32 R3, R163, 0x1f, RZ ;  /* 0x0000001fa3037819 */ /* 0x008fe800000006ff */
[----:B-1----:R-:W1:Y:S02]  /*5e00*/  SYNCS.PHASECHK.TRANS64.TRYWAIT P0, [UR49+0xf0], R3 ;  /* 0x0000f003ff0075a7 */ /* 0x002e640008001131 */
[----:B-1----:R-:W-:Y:S05]  /*5e10*/  @!P0 BRA `(.L_x_80) ;  /* 0x0000004800848947 */ /* 0x002fea0003800000 */
.L_x_156:
[----:B------:R-:W2:Y:S01]  /*5e20*/  LDS.128 R4, [UR49+0x130] ;  /* 0x00013031ff047984 */ /* 0x000ea20008000c00 */
[----:B------:R-:W-:Y:S02]  /*5e30*/  UIADD3 UR4, UPT, UPT, UR49, 0xf8, URZ ;  /* 0x000000f831047890 */ /* 0x000fe4000fffe0ff */
[----:B------:R-:W-:Y:S02]  /*5e40*/  UISETP.GE.AND UP0, UPT, UR39, 0x1, UPT ;  /* 0x000000012700788c */ /* 0x000fe4000bf06270 */
[----:B------:R-:W-:Y:S01]  /*5e50*/  UPRMT UR4, URZ, 0x654, UR4 ;  /* 0x00000654ff047896 */ /* 0x000fe20008000004 */
        /* <DEDUP_REMOVED lines=10> */
[----:B------:R-:W-:Y:S01]  /*5f00*/  PLOP3.LUT P0, PT, PT, PT, UP1, 0x80, 0x8 ;  /* 0x000000000008781c */ /* 0x000fe20003f0f018 */
[----:B------:R-:W-:Y:S11]  /*5f10*/  UP2UR UR53, UPR, URZ, 0x2 ;  /* 0x00000002ff357883 */ /* 0x000ff60008000000 */
[----:B------:R-:W-:Y:S01]  /*5f20*/  @!UPT UIADD3 URZ, UPT, UPT, URZ, URZ, URZ ;  /* 0x000000fffffff290 */ /* 0x000fe2000fffe0ff */
[----:B------:R-:W-:Y:S02]  /*5f30*/  @P0 MOV R2, R4 ;  /* 0x0000000400020202 */ /* 0x000fe40000000f00 */
[----:B-1----:R-:W-:Y:S02]  /*5f40*/  @P0 LOP3.LUT R0, R5, 0xffff, RZ, 0xc0, !PT ;  /* 0x0000ffff05000812 */ /* 0x002fe400078ec0ff */
[----:B------:R-:W-:Y:S02]  /*5f50*/  @P0 R2UR UR6, R2 ;  /* 0x00000000020602ca */ /* 0x000fe400000e0000 */
[----:B------:R-:W-:Y:S01]  /*5f60*/  @P0 R2UR UR5, R0 ;  /* 0x00000000000502ca */ /* 0x000fe200000e0000 */
[----:B------:R-:W-:Y:S05]  /*5f70*/  IMAD.U32 R0, RZ, RZ, UR52 ;  /* 0x00000034ff007e24 */ /* 0x000fea000f8e00ff */
[----:B------:R-:W-:Y:S05]  /*5f80*/  IABS R2, R0 ;  /* 0x0000000000027213 */ /* 0x000fea0000000000 */
[----:B------:R-:W-:Y:S02]  /*5f90*/  @UP1 UMOV UR37, UR6 ;  /* 0x0000000600251c82 */ /* 0x000fe40008000000 */
[----:B------:R-:W-:Y:S01]  /*5fa0*/  @UP1 UMOV UR36, UR5 ;  /* 0x0000000500241c82 */ /* 0x000fe20008000000 */
[----:B------:R-:W-:Y:S05]  /*5fb0*/  BRA.U !UP0, `(.L_x_81) ;  /* 0x0000000108cc7547 */ /* 0x000fea000b800000 */
[----:B------:R-:W1:Y:S01]  /*5fc0*/  LDCU UR9, c[0x0][0xc20] ;  /* 0x00018400ff0977ac */ /* 0x000e620008000800 */
[----:B------:R-:W-:Y:S02]  /*5fd0*/  UIMAD.WIDE.U32 UR4, UR60, UR59, URZ ;  /* 0x0000003b3c0472a5 */ /* 0x000fe4000f8e00ff */
[----:B------:R-:W-:Y:S02]  /*5fe0*/  UIMAD.WIDE.U32 UR6, UR61, UR56, URZ ;  /* 0x000000383d0672a5 */ /* 0x000fe4000f8e00ff */
[----:B------:R-:W-:Y:S02]  /*5ff0*/  UIMAD.WIDE.U32 UR10, UR36, UR59, URZ ;  /* 0x0000003b240a72a5 */ /* 0x000fe4000f8e00ff */
[----:B------:R-:W-:Y:S02]  /*6000*/  UISETP.NE.AND UP0, UPT, UR58, 0x1, UPT ;  /* 0x000000013a00788c */ /* 0x000fe4000bf05270 */
[----:B------:R-:W-:Y:S02]  /*6010*/  UISETP.NE.AND UP1, UPT, UR48, 0x1, UPT ;  /* 0x000000013000788c */ /* 0x000fe4000bf25270 */
[----:B------:R-:W-:Y:S02]  /*6020*/  UISETP.NE.AND UP2, UPT, UR39, 0x1, UPT ;  /* 0x000000012700788c */ /* 0x000fe4000bf45270 */
[----:B------:R-:W-:Y:S01]  /*6030*/  UIMAD.WIDE.U32 UR12, UR37, UR56, URZ ;  /* 0x00000038250c72a5 */ /* 0x000fe2000f8e00ff */
[----:B------:R-:W-:Y:S01]  /*6040*/  UMOV UR4, UR5 ;  /* 0x0000000500047c82 */ /* 0x000fe20008000000 */
[----:B------:R-:W-:Y:S01]  /*6050*/  UMOV UR6, UR11 ;  /* 0x0000000b00067c82 */ /* 0x000fe20008000000 */
[----:B-1----:R-:W-:Y:S03]  /*6060*/  USHF.R.U32.HI UR8, URZ, UR9, UR4 ;  /* 0x00000009ff087299 */ /* 0x002fe60008011604 */
[----:B------:R-:W-:Y:S02]  /*6070*/  UMOV UR4, UR7 ;  /* 0x0000000700047c82 */ /* 0x000fe40008000000 */
[----:B------:R-:W-:Y:S02]  /*6080*/  USHF.R.U32.HI UR5, URZ, UR57, UR4 ;  /* 0x00000039ff057299 */ /* 0x000fe40008011604 */
[----:B------:R-:W-:Y:S02]  /*6090*/  USEL UR4, UR60, UR8, !UP0 ;  /* 0x000000083c047287 */ /* 0x000fe4000c000000 */
[----:B------:R-:W-:Y:S02]  /*60a0*/  USHF.R.U32.HI UR8, URZ, UR9, UR6 ;  /* 0x00000009ff087299 */ /* 0x000fe40008011606 */
[----:B------:R-:W-:Y:S02]  /*60b0*/  UIMAD.WIDE.U32 UR6, UR4, UR46, URZ ;  /* 0x0000002e040672a5 */ /* 0x000fe4000f8e00ff */
[----:B------:R-:W-:Y:S02]  /*60c0*/  USEL UR9, UR61, UR5, !UP1 ;  /* 0x000000053d097287 */ /* 0x000fe4000c800000 */
[----:B------:R-:W-:Y:S02]  /*60d0*/  USEL UR8, UR36, UR8, !UP0 ;  /* 0x0000000824087287 */ /* 0x000fe4000c000000 */
[----:B------:R-:W-:Y:S01]  /*60e0*/  UIMAD.WIDE.U32 UR10, UR9, UR46, URZ ;  /* 0x0000002e090a72a5 */ /* 0x000fe2000f8e00ff */
[----:B------:R-:W-:Y:S01]  /*60f0*/  UMOV UR6, UR7 ;  /* 0x0000000700067c82 */ /* 0x000fe20008000000 */
[----:B------:R-:W-:Y:S01]  /*6100*/  UMOV UR5, UR13 ;  /* 0x0000000d00057c82 */ /* 0x000fe20008000000 */
[----:B------:R-:W-:Y:S02]  /*6110*/  @UP2 USHF.R.U32.HI UR4, URZ, UR47, UR6 ;  /* 0x0000002fff042299 */ /* 0x000fe40008011606 */
[----:B------:R-:W-:Y:S02]  /*6120*/  USHF.R.U32.HI UR5, URZ, UR57, UR5 ;  /* 0x00000039ff057299 */ /* 0x000fe40008011605 */
[----:B------:R-:W-:Y:S02]  /*6130*/  UIMAD UR4, UR39, UR4, URZ ;  /* 0x00000004270472a4 */ /* 0x000fe4000f8e02ff */
[----:B------:R-:W-:Y:S02]  /*6140*/  USEL UR5, UR37, UR5, !UP1 ;  /* 0x0000000525057287 */ /* 0x000fe4000c800000 */
[----:B------:R-:W-:Y:S01]  /*6150*/  UISETP.GE.AND UP0, UPT, UR8, UR4, UPT ;  /* 0x000000040800728c */ /* 0x000fe2000bf06270 */
[----:B------:R-:W-:Y:S01]  /*6160*/  UMOV UR6, UR11 ;  /* 0x0000000b00067c82 */ /* 0x000fe20008000000 */
[----:B------:R-:W-:Y:S02]  /*6170*/  UIMAD.WIDE.U32 UR10, UR8, UR46, URZ ;  /* 0x0000002e080a72a5 */ /* 0x000fe4000f8e00ff */
[----:B------:R-:W-:Y:S04]  /*6180*/  @UP2 USHF.R.U32.HI UR9, URZ, UR47, UR6 ;  /* 0x0000002fff092299 */ /* 0x000fe80008011606 */
[----:B------:R-:W-:Y:S01]  /*6190*/  UIMAD UR6, UR39, UR9, URZ ;  /* 0x00000009270672a4 */ /* 0x000fe2000f8e02ff */
[----:B------:R-:W-:Y:S03]  /*61a0*/  UMOV UR4, UR11 ;  /* 0x0000000b00047c82 */ /* 0x000fe60008000000 */
[----:B------:R-:W-:Y:S02]  /*61b0*/  UISETP.GE.OR UP0, UPT, UR5, UR6, UP0 ;  /* 0x000000060500728c */ /* 0x000fe40008706670 */
[----:B------:R-:W-:Y:S02]  /*61c0*/  USHF.R.U32.HI UR4, URZ, UR47, UR4 ;  /* 0x0000002fff047299 */ /* 0x000fe40008011604 */
[----:B------:R-:W-:Y:S02]  /*61d0*/  UIMAD.WIDE.U32 UR6, UR5, UR46, URZ ;  /* 0x0000002e050672a5 */ /* 0x000fe4000f8e00ff */
[----:B------:R-:W-:Y:S02]  /*61e0*/  USEL UR11, UR8, UR4, !UP2 ;  /* 0x00000004080b7287 */ /* 0x000fe4000d000000 */
[----:B------:R-:W-:Y:S02]  /*61f0*/  UIADD3 UR6, UPT, UPT, -UR5, URZ, URZ ;  /* 0x000000ff05067290 */ /* 0x000fe4000fffe1ff */
[----:B------:R-:W-:Y:S02]  /*6200*/  UIADD3 UR10, UPT, UPT, -UR11, URZ, URZ ;  /* 0x000000ff0b0a7290 */ /* 0x000fe4000fffe1ff */
[----:B------:R-:W-:Y:S02]  /*6210*/  UIMAD UR6, UR48, UR6, UR37 ;  /* 0x00000006300672a4 */ /* 0x000fe4000f8e0225 */
[----:B------:R-:W-:Y:S01]  /*6220*/  UIMAD UR10, UR39, UR10, UR8 ;  /* 0x0000000a270a72a4 */ /* 0x000fe2000f8e0208 */
[----:B------:R-:W-:Y:S01]  /*6230*/  @!UP0 UMOV UR4, UR7 ;  /* 0x0000000700048c82 */ /* 0x000fe20008000000 */
[----:B------:R-:W-:Y:S02]  /*6240*/  UIADD3 UR7, UPT, UPT, -UR8, URZ, URZ ;  /* 0x000000ff08077290 */ /* 0x000fe4000fffe1ff */
[----:B------:R-:W-:Y:S04]  /*6250*/  @!UP0 USHF.R.U32.HI UR4, URZ, UR47, UR4 ;  /* 0x0000002fff048299 */ /* 0x000fe80008011604 */
[----:B------:R-:W-:Y:S04]  /*6260*/  @!UP0 USEL UR4, UR5, UR4, !UP2 ;  /* 0x0000000405048287 */ /* 0x000fe8000d000000 */
[----:B------:R-:W-:Y:S02]  /*6270*/  @!UP0 UIMAD UR9, UR9, UR10, UR4 ;  /* 0x0000000a090982a4 */ /* 0x000fe4000f8e0204 */
[----:B------:R-:W-:Y:S02]  /*6280*/  @!UP0 UIADD3 UR10, UPT, UPT, UR11, -UR4, URZ ;  /* 0x800000040b0a8290 */ /* 0x000fe4000fffe0ff */
[----:B------:R-:W-:Y:S02]  /*6290*/  UIMAD UR4, UR58, UR7, UR36 ;  /* 0x000000073a0472a4 */ /* 0x000fe4000f8e0224 */
[----:B------:R-:W-:Y:S03]  /*62a0*/  @!UP0 UIMAD UR8, UR10, UR39, UR5 ;  /* 0x000000270a0882a4 */ /* 0x000fe6000f8e0205 */
[----:B------:R-:W-:Y:S02]  /*62b0*/  @!UP0 UMOV UR5, UR9 ;  /* 0x0000000900058c82 */ /* 0x000fe40008000000 */
[----:B------:R-:W-:Y:S02]  /*62c0*/  UIMAD UR37, UR5, UR48, UR6 ;  /* 0x00000030052572a4 */ /* 0x000fe4000f8e0206 */
[----:B------:R-:W-:Y:S11]  /*62d0*/  UIMAD UR36, UR8, UR58, UR4 ;  /* 0x0000003a082472a4 */ /* 0x000ff6000f8e0204 */
[----:B------:R-:W-:Y:S01]  /*62e0*/  @!UPT UIADD3 URZ, UPT, UPT, URZ, URZ, URZ ;  /* 0x000000fffffff290 */ /* 0x000fe2000fffe0ff */
.L_x_81:
[----:B------:R-:W1:Y:S01]  /*62f0*/  LDCU UR16, c[0x0][0x388] ;  /* 0x00007100ff1077ac */ /* 0x000e620008000800 */
[----:B------:R-:W-:Y:S01]  /*6300*/  R2UR UR6, R2 ;  /* 0x00000000020672ca */ /* 0x000fe200000e0000 */
[----:B------:R-:W-:Y:S01]  /*6310*/  IMAD R2, R68, 0x4, R1 ;  /* 0x0000000444027824 */ /* 0x000fe200078e0201 */
[----:B------:R-:W-:Y:S01]  /*6320*/  IABS R0, R0 ;  /* 0x0000000000007213 */ /* 0x000fe20000000000 */
[----:B------:R-:W-:Y:S01]  /*6330*/  UIADD3 UR11, UPT, UPT, UR49, 0x200, URZ ;  /* 0x00000200310b7890 */ /* 0x000fe2000fffe0ff */
[----:B------:R-:W-:Y:S01]  /*6340*/  @P0 SHF.R.U32.HI R4, RZ, 0x10, R5 ;  /* 0x00000010ff040819 */ /* 0x000fe20000011605 */
[----:B------:R-:W-:Y:S02]  /*6350*/  USHF.L.U32 UR42, UR28, 0x7, URZ ;  /* 0x000000071c2a7899 */ /* 0x000fe400080006ff */
[----:B------:R-:W5:Y:S01]  /*6360*/  LDL R2, [R2] ;  /* 0x0000000002027983 */ /* 0x000f620000100800 */
[----:B------:R-:W-:Y:S01]  /*6370*/  IMAD.MOV R0, RZ, RZ, -R0 ;  /* 0x000000ffff007224 */ /* 0x000fe200078e0a00 */
[----:B------:R-:W-:Y:S04]  /*6380*/  @P0 R2UR UR62, R4 ;  /* 0x00000000043e02ca */ /* 0x000fe800000e0000 */
[----:B------:R-:W2:Y:S10]  /*6390*/  I2F.RP R10, UR6 ;  /* 0x00000006000a7d06 */ /* 0x000eb40008209400 */
[----:B--2---:R-:W2:Y:S01]  /*63a0*/  MUFU.RCP R3, R10 ;  /* 0x0000000a00037308 */ /* 0x004ea20000001000 */
[----:B-1----:R-:W-:Y:S02]  /*63b0*/  IMAD.U32 R8, RZ, RZ, UR16 ;  /* 0x00000010ff087e24 */ /* 0x002fe4000f8e00ff */
[----:B--2---:R-:W-:Y:S07]  /*63c0*/  VIADD R9, R3, 0xffffffe ;  /* 0x0ffffffe03097836 */ /* 0x004fee0000000000 */
[----:B------:R-:W1:Y:S02]  /*63d0*/  F2I.FTZ.U32.TRUNC.NTZ R3, R9 ;  /* 0x0000000900037305 */ /* 0x000e64000021f000 */
[----:B-1----:R-:W-:Y:S02]  /*63e0*/  R2UR UR5, R3 ;  /* 0x00000000030572ca */ /* 0x002fe400000e0000 */
[----:B------:R-:W-:Y:S01]  /*63f0*/  IABS R3, R8 ;  /* 0x0000000800037213 */ /* 0x000fe20000000000 */
[----:B------:R-:W-:Y:S03]  /*6400*/  IMAD.U32 R8, RZ, RZ, UR23 ;  /* 0x00000017ff087e24 */ /* 0x000fe6000f8e00ff */
[----:B------:R-:W-:Y:S02]  /*6410*/  R2UR UR7, R3 ;  /* 0x00000000030772ca */ /* 0x000fe400000e0000 */
[----:B------:R-:W-:Y:S04]  /*6420*/  IABS R8, R8 ;  /* 0x0000000800087213 */ /* 0x000fe80000000000 */
[----:B------:R-:W-:Y:S01]  /*6430*/  R2UR UR9, R8 ;  /* 0x00000000080972ca */ /* 0x000fe200000e0000 */
[----:B------:R-:W-:Y:S04]  /*6440*/  UIADD3 UR4, UPT, UPT, URZ, -UR5, URZ ;  /* 0x80000005ff047290 */ /* 0x000fe8000fffe0ff */
[----:B------:R-:W-:Y:S02]  /*6450*/  UIMAD UR8, UR4, UR6, URZ ;  /* 0x00000006040872a4 */ /* 0x000fe4000f8e02ff */
[----:B------:R-:W1:Y:S01]  /*6460*/  I2F.RP R3, UR7 ;  /* 0x0000000700037d06 */ /* 0x000e620008209400 */
[----:B------:R-:W-:Y:S02]  /*6470*/  UMOV UR4, URZ ;  /* 0x000000ff00047c82 */ /* 0x000fe40008000000 */
[----:B------:R-:W-:Y:S02]  /*6480*/  UIMAD.WIDE.U32 UR4, UR5, UR8, UR4 ;  /* 0x00000008050472a5 */ /* 0x000fe4000f8e0004 */
[----:B------:R-:W-:Y:S05]  /*6490*/  R2UR UR8, R0 ;  /* 0x00000000000872ca */ /* 0x000fea00000e0000 */
[----:B------:R-:W-:Y:S02]  /*64a0*/  UMOV UR4, UR5 ;  /* 0x0000000500047c82 */ /* 0x000fe40008000000 */
[----:B------:R-:W-:Y:S01]  /*64b0*/  UIMAD.WIDE.U32 UR4, UR4, UR9, URZ ;  /* 0x00000009040472a5 */ /* 0x000fe2000f8e00ff */
[----:B-1----:R-:W1:Y:S06]  /*64c0*/  MUFU.RCP R3, R3 ;  /* 0x0000000300037308 */ /* 0x002e6c0000001000 */
[----:B------:R-:W-:Y:S02]  /*64d0*/  UMOV UR43, UR5 ;  /* 0x00000005002b7c82 */ /* 0x000fe40008000000 */
[----:B------:R-:W-:Y:S04]  /*64e0*/  UIMAD UR4, UR43, UR8, UR9 ;  /* 0x000000082b0472a4 */ /* 0x000fe8000f8e0209 */
[----:B------:R-:W-:Y:S01]  /*64f0*/  UISETP.GT.U32.AND UP0, UPT, UR6, UR4, UPT ;  /* 0x000000040600728c */ /* 0x000fe2000bf04070 */
[----:B-1----:R-:W-:Y:S10]  /*6500*/  VIADD R8, R3, 0xffffffe ;  /* 0x0ffffffe03087836 */ /* 0x002ff40000000000 */
[----:B------:R-:W-:Y:S01]  /*6510*/  @!UP0 UIADD3 UR4, UPT, UPT, UR4, -UR6, URZ ;  /* 0x8000000604048290 */ /* 0x000fe2000fffe0ff */
[----:B------:R-:W1:Y:S01]  /*6520*/  F2I.FTZ.U32.TRUNC.NTZ R0, R8 ;  /* 0x0000000800007305 */ /* 0x000e62000021f000 */
[----:B------:R-:W-:Y:S02]  /*6530*/  @!UP0 UIADD3 UR43, UPT, UPT, UR43, 0x1, URZ ;  /* 0x000000012b2b8890 */ /* 0x000fe4000fffe0ff */
[----:B------:R-:W-:Y:S02]  /*6540*/  UISETP.GE.U32.AND UP2, UPT, UR4, UR6, UPT ;  /* 0x000000060400728c */ /* 0x000fe4000bf46070 */
[----:B------:R-:W-:Y:S02]  /*6550*/  ULOP3.LUT UR4, UR23, UR52, URZ, 0x3c, !UPT ;  /* 0x0000003417047292 */ /* 0x000fe4000f8e3cff */
[----:B------:R-:W-:Y:S02]  /*6560*/  UISETP.NE.AND UP0, UPT, UR52, URZ, UPT ;  /* 0x000000ff3400728c */ /* 0x000fe4000bf05270 */
[----:B------:R-:W-:Y:S05]  /*6570*/  UISETP.GE.AND UP1, UPT, UR4, URZ, UPT ;  /* 0x000000ff0400728c */ /* 0x000fea000bf26270 */
[----:B------:R-:W-:Y:S01]  /*6580*/  @UP2 UIADD3 UR43, UPT, UPT, UR43, 0x1, URZ ;  /* 0x000000012b2b2890 */ /* 0x000fe2000fffe0ff */
[----:B-1----:R-:W-:Y:S05]  /*6590*/  R2UR UR5, R0 ;  /* 0x00000000000572ca */ /* 0x002fea00000e0000 */
[----:B------:R-:W-:Y:S02]  /*65a0*/  @!UP1 UIADD3 UR43, UPT, UPT, -UR43, URZ, URZ ;  /* 0x000000ff2b2b9290 */ /* 0x000fe4000fffe1ff */
[----:B------:R-:W-:Y:S06]  /*65b0*/  @!UP0 ULOP3.LUT UR43, URZ, UR52, URZ, 0x33, !UPT ;  /* 0x00000034ff2b8292 */ /* 0x000fec000f8e33ff */
[----:B------:R-:W-:Y:S01]  /*65c0*/  UIADD3 UR4, UPT, UPT, URZ, -UR5, URZ ;  /* 0x80000005ff047290 */ /* 0x000fe2000fffe0ff */
[----:B------:R-:W-:Y:S03]  /*65d0*/  IMAD.U32 R0, RZ, RZ, UR43 ;  /* 0x0000002bff007e24 */ /* 0x000fe6000f8e00ff */
[----:B------:R-:W-:Y:S02]  /*65e0*/  UIMAD UR6, UR4, UR7, URZ ;  /* 0x00000007040672a4 */ /* 0x000fe4000f8e02ff */
[----:B------:R-:W-:Y:S01]  /*65f0*/  IABS R0, R0 ;  /* 0x0000000000007213 */ /* 0x000fe20000000000 */
[----:B------:R-:W-:Y:S02]  /*6600*/  UMOV UR4, URZ ;  /* 0x000000ff00047c82 */ /* 0x000fe40008000000 */
[----:B------:R-:W-:Y:S01]  /*6610*/  UIMAD.WIDE.U32 UR4, UR5, UR6, UR4 ;  /* 0x00000006050472a5 */ /* 0x000fe2000f8e0004 */
[----:B------:R-:W-:Y:S01]  /*6620*/  R2UR UR8, R0 ;  /* 0x00000000000872ca */ /* 0x000fe200000e0000 */
[----:B------:R-:W-:Y:S05]  /*6630*/  IMAD.U32 R0, RZ, RZ, UR63 ;  /* 0x0000003fff007e24 */ /* 0x000fea000f8e00ff */
[----:B------:R-:W-:Y:S01]  /*6640*/  UMOV UR4, UR5 ;  /* 0x0000000500047c82 */ /* 0x000fe20008000000 */
[----:B------:R-:W-:Y:S04]  /*6650*/  IABS R9, R0 ;  /* 0x0000000000097213 */ /* 0x000fe80000000000 */
[----:B------:R-:W1:Y:S02]  /*6660*/  I2F.RP R0, R9 ;  /* 0x0000000900007306 */ /* 0x000e640000209400 */
[----:B------:R-:W-:Y:S07]  /*6670*/  UIMAD.WIDE.U32 UR4, UR4, UR8, URZ ;  /* 0x00000008040472a5 */ /* 0x000fee000f8e00ff */
[----:B------:R-:W-:Y:S02]  /*6680*/  UMOV UR44, UR5 ;  /* 0x00000005002c7c82 */ /* 0x000fe40008000000 */
[----:B------:R-:W-:Y:S04]  /*6690*/  UIADD3 UR4, UPT, UPT, -UR44, URZ, URZ ;  /* 0x000000ff2c047290 */ /* 0x000fe8000fffe1ff */
[----:B------:R-:W-:Y:S01]  /*66a0*/  UIMAD UR4, UR7, UR4, UR8 ;  /* 0x00000004070472a4 */ /* 0x000fe2000f8e0208 */
[----:B-1----:R-:W1:Y:S03]  /*66b0*/  MUFU.RCP R0, R0 ;  /* 0x0000000000007308 */ /* 0x002e660000001000 */
[----:B------:R-:W-:Y:S11]  /*66c0*/  UISETP.GT.U32.AND UP0, UPT, UR7, UR4, UPT ;  /* 0x000000040700728c */ /* 0x000ff6000bf04070 */
[----:B------:R-:W-:Y:S02]  /*66d0*/  @!UP0 UIADD3 UR4, UPT, UPT, UR4, -UR7, URZ ;  /* 0x8000000704048290 */ /* 0x000fe4000fffe0ff */
[----:B------:R-:W-:Y:S01]  /*66e0*/  @!UP0 UIADD3 UR44, UPT, UPT, UR44, 0x1, URZ ;  /* 0x000000012c2c8890 */ /* 0x000fe2000fffe0ff */
[----:B-1----:R-:W-:Y:S01]  /*66f0*/  IADD3 R10, PT, PT, R0, 0xffffffe, RZ ;  /* 0x0ffffffe000a7810 */ /* 0x002fe20007ffe0ff */
[----:B------:R-:W-:Y:S02]  /*6700*/  UISETP.GE.U32.AND UP1, UPT, UR4, UR7, UPT ;  /* 0x000000070400728c */ /* 0x000fe4000bf26070 */
[----:B------:R-:W-:Y:S01]  /*6710*/  ULOP3.LUT UR4, UR43, UR16, URZ, 0x3c, !UPT ;  /* 0x000000102b047292 */ /* 0x000fe2000f8e3cff */
[----:B------:R-:W1:Y:S03]  /*6720*/  F2I.FTZ.U32.TRUNC.NTZ R11, R10 ;  /* 0x0000000a000b7305 */ /* 0x000e66000021f000 */
[----:B------:R-:W-:Y:S05]  /*6730*/  UISETP.GE.AND UP0, UPT, UR4, URZ, UPT ;  /* 0x000000ff0400728c */ /* 0x000fea000bf06270 */
[----:B------:R-:W-:Y:S02]  /*6740*/  @UP1 UIADD3 UR44, UPT, UPT, UR44, 0x1, URZ ;  /* 0x000000012c2c1890 */ /* 0x000fe4000fffe0ff */
[----:B------:R-:W-:Y:S04]  /*6750*/  UISETP.NE.AND UP1, UPT, UR16, URZ, UPT ;  /* 0x000000ff1000728c */ /* 0x000fe8000bf25270 */
[----:B------:R-:W-:Y:S01]  /*6760*/  @!UP0 UIADD3 UR44, UPT, UPT, -UR44, URZ, URZ ;  /* 0x000000ff2c2c8290 */ /* 0x000fe2000fffe1ff */
[--C-:B-1----:R-:W-:Y:S02]  /*6770*/  IMAD.MOV R8, RZ, RZ, -R11.reuse ;  /* 0x000000ffff087224 */ /* 0x102fe400078e0a0b */
[----:B------:R-:W-:Y:S02]  /*6780*/  IMAD.MOV.U32 R10, RZ, RZ, RZ ;  /* 0x000000ffff0a7224 */ /* 0x000fe400078e00ff */
[----:B------:R-:W-:Y:S02]  /*6790*/  IMAD R3, R8, R9, RZ ;  /* 0x0000000908037224 */ /* 0x000fe400078e02ff */
[----:B------:R-:W-:Y:S02]  /*67a0*/  @!UP1 ULOP3.LUT UR44, URZ, UR16, URZ, 0x33, !UPT ;  /* 0x00000010ff2c9292 */ /* 0x000fe4000f8e33ff */
[----:B------:R-:W-:Y:S01]  /*67b0*/  UISETP.NE.AND UP1, UPT, UR38, 0x1, UPT ;  /* 0x000000012600788c */ /* 0x000fe2000bf25270 */
[----:B------:R-:W-:Y:S04]  /*67c0*/  IMAD.HI.U32 R11, R11, R3, R10 ;  /* 0x000000030b0b7227 */ /* 0x000fe800078e000a */
[----:B------:R-:W-:Y:S05]  /*67d0*/  IMAD.U32 R0, RZ, RZ, UR44 ;  /* 0x0000002cff007e24 */ /* 0x000fea000f8e00ff */
[----:B------:R-:W-:Y:S01]  /*67e0*/  IABS R0, R0 ;  /* 0x0000000000007213 */ /* 0x000fe20000000000 */
[----:B------:R-:W1:Y:S04]  /*67f0*/  @!UP1 LDCU.128 UR12, c[0x0][0xc10] ;  /* 0x00018200ff0c97ac */ /* 0x000e680008000c00 */
[----:B------:R-:W-:Y:S01]  /*6800*/  IMAD.HI.U32 R11, R11, R0, RZ ;  /* 0x000000000b0b7227 */ /* 0x000fe200078e00ff */
[----:B------:R-:W2:Y:S03]  /*6810*/  @!UP1 LDCU UR10, c[0x0][0xc20] ;  /* 0x00018400ff0a97ac */ /* 0x000ea60008000800 */
[----:B------:R-:W-:Y:S01]  /*6820*/  IMAD.MOV R3, RZ, RZ, -R11 ;  /* 0x000000ffff037224 */ /* 0x000fe200078e0a0b */
[----:B------:R-:W3:Y:S03]  /*6830*/  @!UP1 LDCU UR5, c[0x0][0xc0c] ;  /* 0x00018180ff0597ac */ /* 0x000ee60008000800 */
[C---:B------:R-:W-:Y:S01]  /*6840*/  IMAD R0, R9.reuse, R3, R0 ;  /* 0x0000000309007224 */ /* 0x040fe200078e0200 */
[----:B-1----:R-:W-:Y:S04]  /*6850*/  UIMAD.WIDE.U32 UR6, UR36, UR15, URZ ;  /* 0x0000000f240672a5 */ /* 0x002fe8000f8e00ff */
[----:B------:R-:W-:Y:S01]  /*6860*/  ISETP.GT.U32.AND P1, PT, R9, R0, PT ;  /* 0x000000000900720c */ /* 0x000fe20003f24070 */
[----:B------:R-:W-:Y:S02]  /*6870*/  UIMAD.WIDE.U32 UR8, UR37, UR12, URZ ;  /* 0x0000000c250872a5 */ /* 0x000fe4000f8e00ff */
[----:B------:R-:W-:Y:S02]  /*6880*/  @!UP1 UISETP.NE.AND UP0, UPT, UR14, 0x1, UPT ;  /* 0x000000010e00988c */ /* 0x000fe4000bf05270 */
[----:B------:R-:W-:Y:S01]  /*6890*/  ULOP3.LUT UR8, UR44, UR63, URZ, 0x3c, !UPT ;  /* 0x0000003f2c087292 */ /* 0x000fe2000f8e3cff */
[----:B------:R-:W-:Y:S02]  /*68a0*/  @!UP1 UMOV UR6, UR7 ;  /* 0x0000000700069c82 */ /* 0x000fe40008000000 */
[----:B------:R-:W-:Y:S01]  /*68b0*/  @!UP1 UMOV UR4, UR9 ;  /* 0x0000000900049c82 */ /* 0x000fe20008000000 */
[----:B--2---:R-:W-:Y:S02]  /*68c0*/  @!UP1 USHF.R.U32.HI UR6, URZ, UR10, UR6 ;  /* 0x0000000aff069299 */ /* 0x004fe40008011606 */
[----:B---3--:R-:W-:Y:S02]  /*68d0*/  @!UP1 UISETP.NE.AND UP2, UPT, UR5, 0x1, UPT ;  /* 0x000000010500988c */ /* 0x008fe4000bf45270 */
[----:B------:R-:W-:Y:S01]  /*68e0*/  @!UP1 USEL UR6, UR36, UR6, !UP0 ;  /* 0x0000000624069287 */ /* 0x000fe2000c000000 */
[-C--:B------:R-:W-:Y:S01]  /*68f0*/  @!P1 IADD3 R0, PT, PT, R0, -R9.reuse, RZ ;  /* 0x8000000900009210 */ /* 0x080fe20007ffe0ff */
[----:B------:R-:W-:Y:S01]  /*6900*/  UISETP.GE.AND UP0, UPT, UR8, URZ, UPT ;  /* 0x000000ff0800728c */ /* 0x000fe2000bf06270 */
[----:B------:R-:W-:Y:S01]  /*6910*/  @!P1 VIADD R11, R11, 0x1 ;  /* 0x000000010b0b9836 */ /* 0x000fe20000000000 */
[----:B------:R-:W-:Y:S01]  /*6920*/  @!UP1 USHF.R.U32.HI UR4, URZ, UR13, UR4 ;  /* 0x0000000dff049299 */ /* 0x000fe20008011604 */
[----:B------:R-:W-:Y:S03]  /*6930*/  ISETP.GE.U32.AND P2, PT, R0, R9, PT ;  /* 0x000000090000720c */ /* 0x000fe60003f46070 */
[----:B------:R-:W-:Y:S02]  /*6940*/  @!UP1 USEL UR7, UR37, UR4, !UP2 ;  /* 0x0000000425079287 */ /* 0x000fe4000d000000 */
[----:B------:R-:W-:Y:S02]  /*6950*/  UISETP.NE.AND UP2, UPT, UR63, URZ, UPT ;  /* 0x000000ff3f00728c */ /* 0x000fe4000bf45270 */
[----:B------:R-:W-:Y:S02]  /*6960*/  @!UP1 UIADD3 UR4, UPT, UPT, -UR7, UR6, URZ ;  /* 0x0000000607049290 */ /* 0x000fe4000fffe1ff */
[----:B------:R-:W-:Y:S02]  /*6970*/  @!UP1 UIADD3 UR6, UPT, UPT, UR7, -UR6, URZ ;  /* 0x8000000607069290 */ /* 0x000fe4000fffe0ff */
[----:B------:R-:W-:Y:S02]  /*6980*/  @!UP1 UIMAD UR37, UR4, UR5, UR37 ;  /* 0x00000005042592a4 */ /* 0x000fe4000f8e0225 */
[----:B------:R-:W-:Y:S01]  /*6990*/  UIADD3 UR4, UPT, UPT, -UR43, URZ, URZ ;  /* 0x000000ff2b047290 */ /* 0x000fe2000fffe1ff */
[----:B------:R-:W-:Y:S01]  /*69a0*/  @P2 VIADD R11, R11, 0x1 ;  /* 0x000000010b0b2836 */ /* 0x000fe20000000000 */
[----:B------:R-:W-:Y:S02]  /*69b0*/  @!UP1 UIMAD UR36, UR6, UR14, UR36 ;  /* 0x0000000e062492a4 */ /* 0x000fe4000f8e0224 */
[----:B------:R-:W-:Y:S02]  /*69c0*/  UIMAD UR5, UR52, UR4, UR23 ;  /* 0x00000004340572a4 */ /* 0x000fe4000f8e0217 */
[----:B------:R-:W-:Y:S01]  /*69d0*/  UIADD3 UR4, UPT, UPT, -UR44, URZ, URZ ;  /* 0x000000ff2c047290 */ /* 0x000fe2000fffe1ff */
[----:B------:R-:W-:Y:S01]  /*69e0*/  R2UR UR45, R11 ;  /* 0x000000000b2d72ca */ /* 0x000fe200000e0000 */
[----:B------:R-:W-:Y:S02]  /*69f0*/  USHF.L.U32 UR50, UR5, 0x7, URZ ;  /* 0x0000000705327899 */ /* 0x000fe400080006ff */
[----:B------:R-:W-:Y:S10]  /*6a00*/  UIMAD UR43, UR16, UR4, UR43 ;  /* 0x00000004102b72a4 */ /* 0x000ff4000f8e022b */
[----:B------:R-:W-:Y:S02]  /*6a10*/  @!UP0 UIADD3 UR45, UPT, UPT, -UR45, URZ, URZ ;  /* 0x000000ff2d2d8290 */ /* 0x000fe4000fffe1ff */
[----:B------:R-:W-:Y:S02]  /*6a20*/  ULOP3.LUT UP0, URZ, UR11, 0x1b0, URZ, 0xc0, !UPT ;  /* 0x000001b00bff7892 */ /* 0x000fe4000f80c0ff */
[----:B------:R-:W-:Y:S04]  /*6a30*/  @!UP2 ULOP3.LUT UR45, URZ, UR63, URZ, 0x33, !UPT ;  /* 0x0000003fff2da292 */ /* 0x000fe8000f8e33ff */
[----:B------:R-:W-:Y:S04]  /*6a40*/  UIADD3 UR6, UPT, UPT, -UR45, URZ, URZ ;  /* 0x000000ff2d067290 */ /* 0x000fe8000fffe1ff */
[----:B------:R-:W-:Y:S01]  /*6a50*/  UIMAD UR44, UR63, UR6, UR44 ;  /* 0x000000063f2c72a4 */ /* 0x000fe2000f8e022c */
[----:B------:R-:W-:Y:S11]  /*6a60*/  BRA.U !UP0, `(.L_x_82) ;  /* 0x0000000108407547 */ /* 0x000ff6000b800000 */
[----:B------:R-:W1:Y:S01]  /*6a70*/  LDCU.64 UR8, c[0x4][0x80] ;  /* 0x01001000ff0877ac */ /* 0x000e620008000a00 */
[----:B------:R-:W-:Y:S01]  /*6a80*/  MOV R15, 0x0 ;  /* 0x00000000000f7802 */ /* 0x000fe20000000f00 */
[----:B------:R-:W-:Y:S02]  /*6a90*/  HFMA2 R12, -RZ, RZ, 0, 5.9604644775390625e-08 ;  /* 0x00000001ff0c7431 */ /* 0x000fe400000001ff */
[----:B------:R-:W-:Y:S02]  /*6aa0*/  IMAD.MOV.U32 R8, RZ, RZ, 0x70 ;  /* 0x00000070ff087424 */ /* 0x000fe400078e00ff */
[----:B------:R-:W-:Y:S01]  /*6ab0*/  IMAD.MOV.U32 R13, RZ, RZ, RZ ;  /* 0x000000ffff0d7224 */ /* 0x000fe200078e00ff */
[----:B------:R-:W2:Y:S01]  /*6ac0*/  LDCU.64 UR6, c[0x4][0x88] ;  /* 0x01001100ff0677ac */ /* 0x000ea20008000a00 */
[----:B------:R-:W3:Y:S01]  /*6ad0*/  LDC.64 R14, c[0x4][R15] ;  /* 0x010000000f0e7b82 */ /* 0x000ee20000000a00 */
[----:B------:R-:W4:Y:S01]  /*6ae0*/  LDCU.64 UR4, c[0x4][0x8] ;  /* 0x01000100ff0477ac */ /* 0x000f220008000a00 */
[----:B-1----:R-:W-:Y:S01]  /*6af0*/  MOV R5, UR9 ;  /* 0x0000000900057c02 */ /* 0x002fe20008000f00 */
[----:B------:R-:W-:Y:S01]  /*6b00*/  IMAD.U32 R4, RZ, RZ, UR8 ;  /* 0x00000008ff047e24 */ /* 0x000fe2000f8e00ff */
[----:B--2---:R-:W-:Y:S01]  /*6b10*/  MOV R7, UR7 ;  /* 0x0000000700077c02 */ /* 0x004fe20008000f00 */
[----:B------:R-:W-:Y:S01]  /*6b20*/  IMAD.U32 R6, RZ, RZ, UR6 ;  /* 0x00000006ff067e24 */ /* 0x000fe2000f8e00ff */
[----:B----4-:R-:W-:Y:S01]  /*6b30*/  MOV R11, UR5 ;  /* 0x00000005000b7c02 */ /* 0x010fe20008000f00 */
[----:B------:R-:W-:Y:S02]  /*6b40*/  IMAD.U32 R10, RZ, RZ, UR4 ;  /* 0x00000004ff0a7e24 */ /* 0x000fe4000f8e00ff */
[----:B------:R-:W-:Y:S07]  /*6b50*/  LEPC R20, `(.L_x_82) ;  /* 0x000000001014794e */ /* 0x000fee0000000000 */
[----:B---3-5:R-:W-:Y:S05]  /*6b60*/  CALL.ABS.NOINC R14 ;  /* 0x000000000e007343 */ /* 0x028fea0003c00000 */
.L_x_82:
[----:B------:R-:W-:Y:S01]  /*6b70*/  LOP3.LUT P0, RZ, R178, 0x1b0, RZ, 0xc0, !PT ;  /* 0x000001b0b2ff7812 */ /* 0x000fe2000780c0ff */
[----:B------:R-:W-:Y:S11]  /*6b80*/  BSSY.RECONVERGENT B6, `(.L_x_83) ;  /* 0x0000013000067945 */ /* 0x000ff60003800200 */
[----:B------:R-:W-:Y:S01]  /*6b90*/  @!UPT UIADD3 URZ, UPT, UPT, URZ, URZ, URZ ;  /* 0x000000fffffff290 */ /* 0x000fe2000fffe0ff */
[----:B------:R-:W-:Y:S05]  /*6ba0*/  @!P0 BRA `(.L_x_84) ;  /* 0x0000000000408947 */ /* 0x000fea0003800000 */
        /* <DEDUP_REMOVED lines=16> */
.L_x_84:
[----:B------:R-:W-:Y:S05]  /*6cb0*/  BSYNC.RECONVERGENT B6 ;  /* 0x0000000000067941 */ /* 0x000fea0003800200 */
.L_x_83:
[----:B------:R-:W-:Y:S02]  /*6cc0*/  R2UR UR6, R173 ;  /* 0x00000000ad0672ca */ /* 0x000fe400000e0000 */
[----:B------:R-:W-:Y:S02]  /*6cd0*/  R2UR UR5, R172 ;  /* 0x00000000ac0572ca */ /* 0x000fe400000e0000 */
[----:B------:R-:W-:Y:S02]  /*6ce0*/  R2UR UR4, R171 ;  /* 0x00000000ab0472ca */ /* 0x000fe400000e0000 */
[----:B------:R-:W-:Y:S02]  /*6cf0*/  ISETP.NE.U32.AND P4, PT, R154, RZ, PT ;  /* 0x000000ff9a00720c */ /* 0x000fe40003f85070 */
[----:B------:R-:W-:Y:S02]  /*6d00*/  ISETP.NE.U32.AND P2, PT, RZ, UR54, PT ;  /* 0x00000036ff007c0c */ /* 0x000fe4000bf45070 */
[----:B------:R-:W-:Y:S02]  /*6d10*/  ISETP.NE.AND.EX P4, PT, R155, RZ, PT, P4 ;  /* 0x000000ff9b00720c */ /* 0x000fe40003f85340 */
[----:B------:R-:W-:Y:S01]  /*6d20*/  ISETP.NE.AND.EX P2, PT, RZ, UR55, PT, P2 ;  /* 0x00000037ff007c0c */ /* 0x000fe2000bf45320 */
[----:B------:R-:W-:Y:S02]  /*6d30*/  UISETP.NE.AND UP2, UPT, UR6, URZ, UPT ;  /* 0x000000ff0600728c */ /* 0x000fe4000bf45270 */
[----:B------:R-:W-:Y:S04]  /*6d40*/  UISETP.NE.U32.AND UP0, UPT, UR5, URZ, UPT ;  /* 0x000000ff0500728c */ /* 0x000fe8000bf05070 */
[----:B------:R-:W-:Y:S01]  /*6d50*/  UISETP.NE.AND.EX UP1, UPT, UR4, URZ, UPT, UP0 ;  /* 0x000000ff0400728c */ /* 0x000fe2000bf25300 */
[----:B------:R-:W-:Y:S01]  /*6d60*/  PLOP3.LUT P1, PT, PT, PT, UP2, 0x80, 0x8 ;  /* 0x000000000008781c */ /* 0x000fe20003f2f028 */
[----:B------:R-:W-:Y:S03]  /*6d70*/  UPLOP3.LUT UP0, UPT, UPT, UPT, UPT, 0x40, 0x4 ;  /* 0x000000000004789c */ /* 0x000fe60003f0e870 */
[----:B------:R-:W-:Y:S06]  /*6d80*/  @UP2 UPLOP3.LUT UP0, UPT, UPT, UPT, UP1, 0x80, 0x8 ;  /* 0x000000000008289c */ /* 0x000fec0003f0f010 */
[----:B------:R-:W-:Y:S01]  /*6d90*/  PLOP3.LUT P0, PT, PT, PT, UP0, 0x80, 0x8 ;  /* 0x000000000008781c */ /* 0x000fe20003f0f008 */
[----:B------:R-:W-:Y:S01]  /*6da0*/  @!UPT UIADD3 URZ, UPT, UPT, URZ, URZ, URZ ;  /* 0x000000fffffff290 */ /* 0x000fe2000fffe0ff */
[----:B------:R-:W-:Y:S11]  /*6db0*/  BRA.U !UP1, `(.L_x_85) ;  /* 0x0000000109407547 */ /* 0x000ff6000b800000 */
[----:B------:R-:W-:Y:S01]  /*6dc0*/  UISETP.NE.U32.AND UP0, UPT, UR54, URZ, UPT ;  /* 0x000000ff3600728c */ /* 0x000fe2000bf05070 */
[----:B------:R-:W-:Y:S01]  /*6dd0*/  R2UR UR6, R172 ;  /* 0x00000000ac0672ca */ /* 0x000fe200000e0000 */
[----:B------:R-:W1:Y:S01]  /*6de0*/  LDCU.64 UR8, c[0x0][0x358] ;  /* 0x00006b00ff0877ac */ /* 0x000e620008000a00 */
[----:B------:R-:W-:Y:S02]  /*6df0*/  HFMA2 R169, -RZ, RZ, 0, 5.9604644775390625e-08 ;  /* 0x00000001ffa97431 */ /* 0x000fe400000001ff */
[----:B------:R-:W-:Y:S01]  /*6e00*/  IMAD.MOV.U32 R0, RZ, RZ, 0x1 ;  /* 0x00000001ff007424 */ /* 0x000fe200078e00ff */
[----:B------:R-:W-:Y:S06]  /*6e10*/  UISETP.NE.AND.EX UP0, UPT, UR55, URZ, UPT, UP0 ;  /* 0x000000ff3700728c */ /* 0x000fec000bf05300 */
[----:B------:R-:W-:Y:S05]  /*6e20*/  PLOP3.LUT P3, PT, PT, PT, UP0, 0x80, 0x8 ;  /* 0x000000000008781c */ /* 0x000fea0003f6f008 */
[----:B------:R-:W2:Y:S01]  /*6e30*/  @UP0 LDCU.64 UR4, c[0x0][0x988] ;  /* 0x00013100ff0407ac */ /* 0x000ea20008000a00 */
[----:B------:R-:W-:Y:S07]  /*6e40*/  @UP0 UIMAD UR6, UR51, UR6, URZ ;  /* 0x00000006330602a4 */ /* 0x000fee000f8e02ff */
[----:B------:R-:W-:Y:S01]  /*6e50*/  @!P3 PRMT R169, R0, 0x7610, R169 ;  /* 0x0000761000a9b816 */ /* 0x000fe200000000a9 */
[----:B--2---:R-:W-:Y:S06]  /*6e60*/  @UP0 UIMAD.WIDE UR4, UR6, 0x4, UR4 ;  /* 0x00000004060408a5 */ /* 0x004fec000f8e0204 */
[----:B------:R-:W-:Y:S02]  /*6e70*/  IMAD.U32 R4, RZ, RZ, UR4 ;  /* 0x00000004ff047e24 */ /* 0x000fe4000f8e00ff */
[----:B------:R-:W-:Y:S03]  /*6e80*/  IMAD.U32 R5, RZ, RZ, UR5 ;  /* 0x00000005ff057e24 */ /* 0x000fe6000f8e00ff */
[----:B------:R-:W2:Y:S02]  /*6e90*/  @!UP0 LDCU UR4, c[0x0][0x980] ;  /* 0x00013000ff0487ac */ /* 0x000ea40008000800 */
[----:B-1---5:R1:W5:Y:S02]  /*6ea0*/  @P3 LDG.E R73, desc[UR8][R4.64] ;  /* 0x0000000804493981 */ /* 0x022364000c1e1900 */
[----:B-12---:R-:W-:Y:S02]  /*6eb0*/  @!P3 MOV R73, UR4 ;  /* 0x000000040049bc02 */ /* 0x006fe40008000f00 */
.L_x_85:
[----:B------:R-:W-:Y:S05]  /*6ec0*/  @!P4 BRA `(.L_x_86) ;  /* 0x000000000024c947 */ /* 0x000fea0003800000 */
[----:B------:R-:W-:Y:S01]  /*6ed0*/  ISETP.NE.U32.AND P3, PT, R152, RZ, PT ;  /* 0x000000ff9800720c */ /* 0x000fe20003f65070 */
[----:B------:R-:W1:Y:S03]  /*6ee0*/  LDCU.64 UR4, c[0x0][0x358] ;  /* 0x00006b00ff0477ac */ /* 0x000e660008000a00 */
[----:B------:R-:W-:Y:S11]  /*6ef0*/  ISETP.NE.AND.EX P3, PT, R153, RZ, PT, P3 ;  /* 0x000000ff9900720c */ /* 0x000ff60003f65330 */
[----:B------:R-:W-:Y:S02]  /*6f00*/  @!UPT UIADD3 URZ, UPT, UPT, URZ, URZ, URZ ;  /* 0x000000fffffff290 */ /* 0x000fe4000fffe0ff */
[----:B------:R-:W2:Y:S01]  /*6f10*/  @P3 LDC.64 R4, c[0x0][0x9a8] ;  /* 0x00026a00ff043b82 */ /* 0x000ea20000000a00 */
[----:B------:R-:W-:Y:S04]  /*6f20*/  @P3 IMAD R0, R154, UR51, RZ ;  /* 0x000000339a003c24 */ /* 0x000fe8000f8e02ff */
[----:B--2---:R-:W-:Y:S05]  /*6f30*/  @P3 IMAD.WIDE R4, R0, 0x4, R4 ;  /* 0x0000000400043825 */ /* 0x004fea00078e0204 */
[----:B-1---5:R1:W5:Y:S02]  /*6f40*/  @P3 LDG.E R70, desc[UR4][R4.64] ;  /* 0x0000000404463981 */ /* 0x022364000c1e1900 */
[----:B-1----:R-:W2:Y:S02]  /*6f50*/  @!P3 LDC R70, c[0x0][0x9a0] ;  /* 0x00026800ff46bb82 */ /* 0x002ea40000000800 */
.L_x_86:
[----:B-----5:R-:W-:Y:S01]  /*6f60*/  FSETP.NEU.AND P4, PT, R73, RZ, PT ;  /* 0x000000ff4900720b */ /* 0x020fe20003f8d000 */
[----:B------:R-:W-:Y:S01]  /*6f70*/  BSSY B1, `(.L_x_87) ;  /* 0x0000047000017945 */ /* 0x000fe20003800000 */
[----:B------:R-:W-:Y:S01]  /*6f80*/  SEL R6, RZ, 0xffffffff, P2 ;  /* 0xffffffffff067807 */ /* 0x000fe20001000000 */
[----:B------:R-:W-:Y:S01]  /*6f90*/  IMAD.MOV.U32 R188, RZ, RZ, 0x1 ;  /* 0x00000001ffbc7424 */ /* 0x000fe200078e00ff */
[----:B------:R-:W-:Y:S01]  /*6fa0*/  LOP3.LUT P3, RZ, R169, 0xff, RZ, 0xc0, !PT ;  /* 0x000000ffa9ff7812 */ /* 0x000fe2000786c0ff */
[----:B------:R-:W-:Y:S01]  /*6fb0*/  IMAD.IADD R71, R69, 0x1, R2 ;  /* 0x0000000145477824 */ /* 0x000fe200078e0202 */
[----:B------:R-:W-:Y:S02]  /*6fc0*/  @P1 SEL R3, RZ, 0xffffffff, P4 ;  /* 0xffffffffff031807 */ /* 0x000fe40002000000 */
[----:B------:R-:W-:Y:S02]  /*6fd0*/  CS2R R150, SRZ ;  /* 0x0000000000967805 */ /* 0x000fe4000001ff00 */
[----:B------:R-:W-:Y:S02]  /*6fe0*/  LEA R0, R162, UR49, 0x3 ;  /* 0x00000031a2007c11 */ /* 0x000fe4000f8e18ff */
[----:B------:R-:W-:Y:S02]  /*6ff0*/  CS2R R148, SRZ ;  /* 0x0000000000947805 */ /* 0x000fe4000001ff00 */
[----:B------:R-:W-:Y:S02]  /*7000*/  @P0 SEL R3, R6, R3, !P3 ;  /* 0x0000000306030207 */ /* 0x000fe40005800000 */
[----:B------:R-:W-:Y:S02]  /*7010*/  CS2R R146, SRZ ;  /* 0x0000000000927805 */ /* 0x000fe4000001ff00 */
[----:B------:R-:W-:Y:S02]  /*7020*/  LEA R183, R68, UR49, 0x3 ;  /* 0x0000003144b77c11 */ /* 0x000fe4000f8e18ff */
[----:B------:R-:W-:Y:S02]  /*7030*/  CS2R R144, SRZ ;  /* 0x0000000000907805 */ /* 0x000fe4000001ff00 */
[----:B------:R-:W-:Y:S02]  /*7040*/  @P1 LOP3.LUT R3, R3, 0x1, RZ, 0xc0, !PT ;  /* 0x0000000103031812 */ /* 0x000fe400078ec0ff */
[----:B------:R-:W-:Y:S02]  /*7050*/  CS2R R142, SRZ ;  /* 0x00000000008e7805 */ /* 0x000fe4000001ff00 */
[----:B------:R-:W-:Y:S02]  /*7060*/  SHF.L.U32 R4, R164, 0x1f, RZ ;  /* 0x0000001fa4047819 */ /* 0x000fe400000006ff */
[----:B------:R-:W-:Y:S02]  /*7070*/  CS2R R140, SRZ ;  /* 0x00000000008c7805 */ /* 0x000fe4000001ff00 */
[----:B------:R-:W-:Y:S02]  /*7080*/  ISETP.NE.U32.OR P6, PT, R3, 0x1, !P1 ;  /* 0x000000010300780c */ /* 0x000fe40004fc5470 */
[----:B------:R-:W-:Y:S02]  /*7090*/  CS2R R138, SRZ ;  /* 0x00000000008a7805 */ /* 0x000fe4000001ff00 */
[----:B------:R-:W-:Y:S02]  /*70a0*/  PLOP3.LUT P2, PT, PT, PT, UP1, 0x80, 0x8 ;  /* 0x000000000008781c */ /* 0x000fe40003f4f018 */
[----:B------:R-:W-:Y:S02]  /*70b0*/  CS2R R136, SRZ ;  /* 0x0000000000887805 */ /* 0x000fe4000001ff00 */
[----:B------:R-:W-:Y:S02]  /*70c0*/  SEL R3, RZ, 0xffffffff, P4 ;  /* 0xffffffffff037807 */ /* 0x000fe40002000000 */
[----:B------:R-:W-:Y:S03]  /*70d0*/  P2R R156, PR, RZ, 0x40 ;  /* 0x00000040ff9c7803 */ /* 0x000fe60000000000 */
[----:B------:R-:W-:Y:S04]  /*70e0*/  @P6 SHF.L.U32 R5, R161, 0x1f, RZ ;  /* 0x0000001fa1056819 */ /* 0x000fe800000006ff */
[----:B------:R-:W-:Y:S01]  /*70f0*/  @P2 SEL R3, R6, R3, !P3 ;  /* 0x0000000306032207 */ /* 0x000fe20005800000 */
[----:B------:R-:W1:Y:S03]  /*7100*/  @P6 SYNCS.PHASECHK.TRANS64.TRYWAIT P1, [R0+URZ+0xc0], R5 ;  /* 0x0000c005000065a7 */ /* 0x000e6600080211ff */
[----:B------:R-:W-:Y:S04]  /*7110*/  LOP3.LUT R3, R3, 0x1, RZ, 0xc0, !PT ;  /* 0x0000000103037812 */ /* 0x000fe800078ec0ff */
[----:B------:R-:W-:Y:S04]  /*7120*/  ISETP.NE.U32.AND P5, PT, R3, 0x1, PT ;  /* 0x000000010300780c */ /* 0x000fe80003fa5070 */
[----:B------:R-:W-:Y:S01]  /*7130*/  P2R R189, PR, RZ, 0x20 ;  /* 0x00000020ffbd7803 */ /* 0x000fe20000000000 */
[----:B------:R3:W4:Y:S01]  /*7140*/  SYNCS.PHASECHK.TRANS64.TRYWAIT P0, [R183+URZ+0x100], R4 ;  /* 0x00010004b70075a7 */ /* 0x00072200080011ff */
[----:B-1----:R-:W-:Y:S01]  /*7150*/  @P6 SEL R188, RZ, 0x1, !P1 ;  /* 0x00000001ffbc6807 */ /* 0x002fe20004800000 */
[----:B---3--:R-:W-:Y:S06]  /*7160*/  @!P6 BRA `(.L_x_88) ;  /* 0x00000000009ce947 */ /* 0x008fec0003800000 */
[----:B------:R-:W-:Y:S01]  /*7170*/  @P5 IMAD R8, R162, 0x2000, R177 ;  /* 0x00002000a2085824 */ /* 0x000fe200078e02b1 */
[----:B------:R-:W1:Y:S01]  /*7180*/  S2R R2, SR_CgaCtaId ;  /* 0x0000000000027919 */ /* 0x000e620000008800 */
[----:B------:R-:W-:Y:S01]  /*7190*/  ISETP.NE.AND P1, PT, R188, RZ, PT ;  /* 0x000000ffbc00720c */ /* 0x000fe20003f25270 */
[----:B------:R-:W-:Y:S01]  /*71a0*/  BSSY B0, `(.L_x_89) ;  /* 0x0000010000007945 */ /* 0x000fe20003800000 */
[--C-:B------:R-:W-:Y:S01]  /*71b0*/  @P5 IMAD R7, R167, -0x10, R8.reuse ;  /* 0xfffffff0a7075824 */ /* 0x100fe200078e0208 */
[----:B------:R-:W-:Y:S01]  /*71c0*/  CS2R R138, SRZ ;  /* 0x00000000008a7805 */ /* 0x000fe2000001ff00 */
[----:B------:R-:W-:Y:S01]  /*71d0*/  @P5 IMAD R6, R166, -0x10, R8 ;  /* 0xfffffff0a6065824 */ /* 0x000fe200078e0208 */
[----:B------:R-:W-:Y:S01]  /*71e0*/  CS2R R136, SRZ ;  /* 0x0000000000887805 */ /* 0x000fe2000001ff00 */
[----:B------:R-:W-:Y:S01]  /*71f0*/  @P5 IMAD R5, R176, 0x10, R7 ;  /* 0x00000010b0055824 */ /* 0x000fe200078e0207 */
[----:B------:R-:W-:Y:S02]  /*7200*/  CS2R R146, SRZ ;  /* 0x0000000000927805 */ /* 0x000fe4000001ff00 */
[----:B------:R-:W-:Y:S02]  /*7210*/  CS2R R144, SRZ ;  /* 0x0000000000907805 */ /* 0x000fe4000001ff00 */
[----:B------:R-:W-:Y:S02]  /*7220*/  CS2R R142, SRZ ;  /* 0x00000000008e7805 */ /* 0x000fe4000001ff00 */
[----:B------:R-:W-:Y:S02]  /*7230*/  CS2R R140, SRZ ;  /* 0x00000000008c7805 */ /* 0x000fe4000001ff00 */
[----:B------:R-:W-:Y:S02]  /*7240*/  CS2R R150, SRZ ;  /* 0x0000000000967805 */ /* 0x000fe4000001ff00 */
[----:B------:R-:W-:Y:S01]  /*7250*/  CS2R R148, SRZ ;  /* 0x0000000000947805 */ /* 0x000fe2000001ff00 */
[----:B------:R-:W-:Y:S06]  /*7260*/  @P1 BRA `(.L_x_90) ;  /* 0x00000000000c1947 */ /* 0x000fec0003800000 */
[----:B------:R-:W-:Y:S04]  /*7270*/  SHF.L.U32 R3, R161, 0x1f, RZ ;  /* 0x0000001fa1037819 */ /* 0x000fe800000006ff */
[----:B------:R-:W3:Y:S02]  /*7280*/  SYNCS.PHASECHK.TRANS64.TRYWAIT P1, [R0+URZ+0xc0], R3 ;  /* 0x0000c003000075a7 */ /* 0x000ee400080211ff */
[----:B---3--:R-:W-:Y:S05]  /*7290*/  @!P1 BRA `(.L_x_91) ;  /* 0x00000034007c9947 */ /* 0x008fea0003800000 */
.L_x_90:
[----:B------:R-:W-:Y:S05]  /*72a0*/  BSYNC B0 ;  /* 0x0000000000007941 */ /* 0x000fea0003800000 */
.L_x_89:
[----:B------:R-:W-:Y:S01]  /*72b0*/  ISETP.NE.AND P1, PT, R189, RZ, PT ;  /* 0x000000ffbd00720c */ /* 0x000fe20003f25270 */
[----:B---3--:R-:W-:Y:S02]  /*72c0*/  VIADD R3, R0, 0xd0 ;  /* 0x000000d000037836 */ /* 0x008fe40000000000 */
[----:B------:R-:W-:Y:S03]  /*72d0*/  VIADD R162, R162, 0x1 ;  /* 0x00000001a2a27836 */ /* 0x000fe60000000000 */
[----:B-1----:R-:W-:Y:S07]  /*72e0*/  PRMT R2, R2, 0x654, R3 ;  /* 0x0000065402027816 */ /* 0x002fee0000000003 */
[----:B------:R1:W3:Y:S04]  /*72f0*/  @P1 LDS.128 R136, [R8] ;  /* 0x0000000008881984 */ /* 0x0002e80000000c00 */
[----:B------:R1:W1:Y:S04]  /*7300*/  @P1 LDS.128 R144, [R6+0x20] ;  /* 0x0000200006901984 */ /* 0x0002680000000c00 */
[----:B------:R1:W1:Y:S04]  /*7310*/  @P1 LDS.128 R140, [R7+0x10] ;  /* 0x00001000078c1984 */ /* 0x0002680000000c00 */
[----:B------:R1:W1:Y:S01]  /*7320*/  @P1 LDS.128 R148, [R5+0x10] ;  /* 0x0000100005941984 */ /* 0x0002620000000c00 */
[C---:B------:R-:W-:Y:S01]  /*7330*/  ISETP.NE.AND P1, PT, R162.reuse, 0x2, PT ;  /* 0x00000002a200780c */ /* 0x040fe20003f25270 */
[----:B------:R-:W-:Y:S01]  /*7340*/  @!PT LDS RZ, [RZ] ;  /* 0x00000000fffff984 */ /* 0x000fe20000000800 */
[----:B------:R-:W-:Y:S01]  /*7350*/  @!PT LDS RZ, [RZ] ;  /* 0x00000000fffff984 */ /* 0x000fe20000000800 */
[----:B------:R-:W-:Y:S01]  /*7360*/  @!PT LDS RZ, [RZ] ;  /* 0x00000000fffff984 */ /* 0x000fe20000000800 */
[----:B------:R-:W-:Y:S01]  /*7370*/  @!PT LDS RZ, [RZ] ;  /* 0x00000000fffff984 */ /* 0x000fe20000000800 */
[----:B------:R5:W-:Y:S06]  /*7380*/  MEMBAR.ALL.CTA ;  /* 0x0000000000007992 */ /* 0x000bec0000008000 */
[----:B-----5:R-:W5:Y:S01]  /*7390*/  FENCE.VIEW.ASYNC.S ;  /* 0x00000000000073c6 */ /* 0x020f620000000000 */
[----:B------:R-:W-:Y:S02]  /*73a0*/  SEL R0, RZ, 0x1, P1 ;  /* 0x00000001ff007807 */ /* 0x000fe40000800000 */
[----:B------:R-:W-:Y:S02]  /*73b0*/  SEL R162, R162, RZ, P1 ;  /* 0x000000ffa2a27207 */ /* 0x000fe40000800000 */
[----:B------:R-:W-:Y:S01]  /*73c0*/  LOP3.LUT R161, R161, R0, RZ, 0x3c, !PT ;  /* 0x00000000a1a17212 */ /* 0x000fe200078e3cff */
[----:B-----5:R1:W-:Y:S06]  /*73d0*/  SYNCS.ARRIVE.TRANS64.RED.A1T0 RZ, [R2+URZ], RZ ;  /* 0x000000ff02ff79a7 */ /* 0x0203ec00081004ff */
.L_x_88:
[----:B------:R-:W-:Y:S05]  /*73e0*/  BSYNC B1 ;  /* 0x0000000000017941 */ /* 0x000fea0003800000 */
.L_x_87:
[----:B------:R-:W-:Y:S04]  /*73f0*/  SHF.R.U32.HI R3, RZ, 0x15, R71 ;  /* 0x00000015ff037819 */ /* 0x000fe80000011647 */
[----:B------:R-:W-:Y:S01]  /*7400*/  LOP3.LUT P1, RZ, R3, 0x3, R170, 0x48, !PT ;  /* 0x0000000303ff7812 */ /* 0x000fe200078248aa */
[----:B------:R-:W-:Y:S01]  /*7410*/  @!UPT UIADD3 URZ, UPT, UPT, URZ, URZ, URZ ;  /* 0x000000fffffff290 */ /* 0x000fe2000fffe0ff */
[----:B----4-:R-:W-:Y:S11]  /*7420*/  @P0 BRA `(.L_x_92) ;  /* 0x0000000000080947 */ /* 0x010ff60003800000 */
[----:B------:R-:W4:Y:S02]  /*7430*/  SYNCS.PHASECHK.TRANS64.TRYWAIT P0, [R183+URZ+0x100], R4 ;  /* 0x00010004b70075a7 */ /* 0x000f2400080011ff */
[----:B----4-:R-:W-:Y:S05]  /*7440*/  @!P0 BRA `(.L_x_93) ;  /* 0x0000003400248947 */ /* 0x010fea0003800000 */
.L_x_92:
[----:B------:R-:W-:Y:S04]  /*7450*/  BSSY.RECONVERGENT B6, `(.L_x_94) ;  /* 0x0000012000067945 */ /* 0x000fe80003800200 */
[----:B------:R-:W-:Y:S05]  /*7460*/  @!P1 BRA `(.L_x_95) ;  /* 0x0000000000409947 */ /* 0x000fea0003800000 */
[----:B------:R-:W5:Y:S01]  /*7470*/  LDCU.64 UR8, c[0x4][0x70] ;  /* 0x01000e00ff0877ac */ /* 0x000f620008000a00 */
[----:B------:R-:W-:Y:S01]  /*7480*/  MOV R3, 0x0 ;  /* 0x0000000000037802 */ /* 0x000fe20000000f00 */
[----:B------:R-:W-:Y:S02]  /*7490*/  HFMA2 R12, -RZ, RZ, 0, 5.9604644775390625e-08 ;  /* 0x00000001ff0c7431 */ /* 0x000fe400000001ff */
[----:B-1----:R-:W-:Y:S02]  /*74a0*/  IMAD.MOV.U32 R8, RZ, RZ, 0x192 ;  /* 0x00000192ff087424 */ /* 0x002fe400078e00ff */
[----:B------:R-:W-:Y:S01]  /*74b0*/  IMAD.MOV.U32 R13, RZ, RZ, RZ ;  /* 0x000000ffff0d7224 */ /* 0x000fe200078e00ff */
[----:B------:R-:W1:Y:S01]  /*74c0*/  LDCU.64 UR6, c[0x4][0x78] ;  /* 0x01000f00ff0677ac */ /* 0x000e620008000a00 */
[----:B------:R-:W2:Y:S01]  /*74d0*/  LDC.64 R2, c[0x4][R3] ;  /* 0x0100000003027b82 */ /* 0x000ea20000000a00 */
[----:B------:R-:W3:Y:S01]  /*74e0*/  LDCU.64 UR4, c[0x4][0x10] ;  /* 0x01000200ff0477ac */ /* 0x000ee20008000a00 */
[----:B-----5:R-:W-:Y:S01]  /*74f0*/  MOV R5, UR9 ;  /* 0x0000000900057c02 */ /* 0x020fe20008000f00 */
[----:B----4-:R-:W-:Y:S01]  /*7500*/  IMAD.U32 R4, RZ, RZ, UR8 ;  /* 0x00000008ff047e24 */ /* 0x010fe2000f8e00ff */
[----:B-1----:R-:W-:Y:S01]  /*7510*/  MOV R7, UR7 ;  /* 0x0000000700077c02 */ /* 0x002fe20008000f00 */
[----:B------:R-:W-:Y:S01]  /*7520*/  IMAD.U32 R6, RZ, RZ, UR6 ;  /* 0x00000006ff067e24 */ /* 0x000fe2000f8e00ff */
[----:B---3--:R-:W-:Y:S01]  /*7530*/  MOV R11, UR5 ;  /* 0x00000005000b7c02 */ /* 0x008fe20008000f00 */
[----:B------:R-:W-:Y:S02]  /*7540*/  IMAD.U32 R10, RZ, RZ, UR4 ;  /* 0x00000004ff0a7e24 */ /* 0x000fe4000f8e00ff */
[----:B------:R-:W-:Y:S07]  /*7550*/  LEPC R20, `(.L_x_95) ;  /* 0x000000001014794e */ /* 0x000fee0000000000 */
[----:B--2---:R-:W-:Y:S05]  /*7560*/  CALL.ABS.NOINC R2 ;  /* 0x0000000002007343 */ /* 0x004fea0003c00000 */
.L_x_95:
[----:B------:R-:W-:Y:S05]  /*7570*/  BSYNC.RECONVERGENT B6 ;  /* 0x0000000000067941 */ /* 0x000fea0003800200 */
.L_x_94:
[-C--:B---3--:R-:W-:Y:S01]  /*7580*/  F2FP.F16.E4M3.UNPACK_B R74, R136.reuse ;  /* 0x00000088ff4a723e */ /* 0x088fe200020006ff */
[----:B------:R-:W-:Y:S05]  /*7590*/  WARPSYNC.ALL ;  /* 0x0000000000007948 */ /* 0x000fea0003800000 */
[----:B------:R-:W-:Y:S01]  /*75a0*/  R2UR UR4, R71 ;  /* 0x00000000470472ca */ /* 0x000fe200000e0000 */
[--C-:B------:R-:W-:Y:S01]  /*75b0*/  HADD2.F32 R72, -RZ, R74.reuse.H0_H0 ;  /* 0x2000004aff487230 */ /* 0x100fe20000004100 */
[----:B------:R-:W-:Y:S01]  /*75c0*/  F2FP.F16.E4M3.UNPACK_B R76, R136.H1 ;  /* 0x00000088ff4c723e */ /* 0x000fe200030006ff */
[----:B------:R-:W-:Y:S01]  /*75d0*/  HADD2.F32 R75, -RZ, R74.H1_H1 ;  /* 0x3000004aff4b7230 */ /* 0x000fe20000004100 */
[-C--:B------:R-:W-:Y:S01]  /*75e0*/  F2FP.F16.E4M3.UNPACK_B R78, R137.reuse ;  /* 0x00000089ff4e723e */ /* 0x080fe200020006ff */
[----:B------:R-:W-:Y:S01]  /*75f0*/  BSSY.RECONVERGENT B0, `(.L_x_96) ;  /* 0x000011d000007945 */ /* 0x000fe20003800200 */
[----:B------:R-:W-:Y:S01]  /*7600*/  F2FP.F16.E4M3.UNPACK_B R80, R137.H1 ;  /* 0x00000089ff50723e */ /* 0x000fe200030006ff */
[--C-:B------:R-:W-:Y:S01]  /*7610*/  HADD2.F32 R74, -RZ, R76.reuse.H0_H0 ;  /* 0x2000004cff4a7230 */ /* 0x100fe20000004100 */
[-C--:B------:R-:W-:Y:S01]  /*7620*/  F2FP.F16.E4M3.UNPACK_B R82, R138.reuse ;  /* 0x0000008aff52723e */ /* 0x080fe200020006ff */
[----:B------:R-:W-:Y:S01]  /*7630*/  HADD2.F32 R76, -RZ, R76.H1_H1 ;  /* 0x3000004cff4c7230 */ /* 0x000fe20000004100 */
[----:B------:R-:W-:Y:S01]  /*7640*/  F2FP.F16.E4M3.UNPACK_B R84, R138.H1 ;  /* 0x0000008aff54723e */ /* 0x000fe200030006ff */
[--C-:B------:R-:W-:Y:S01]  /*7650*/  HADD2.F32 R77, -RZ, R78.reuse.H0_H0 ;  /* 0x2000004eff4d7230 */ /* 0x100fe20000004100 */
[-C--:B------:R-:W-:Y:S01]  /*7660*/  F2FP.F16.E4M3.UNPACK_B R86, R139.reuse ;  /* 0x0000008bff56723e */ /* 0x080fe200020006ff */
[----:B-1--4-:R-:W2:Y:S01]  /*7670*/  LDTM.x64 R4, tmem[UR4] ;  /* 0x00000004000479ee */ /* 0x012ea20008340000 */
[----:B------:R-:W-:Y:S01]  /*7680*/  F2FP.F16.E4M3.UNPACK_B R88, R139.H1 ;  /* 0x0000008bff58723e */ /* 0x000fe200030006ff */
[----:B------:R-:W-:Y:S01]  /*7690*/  HADD2.F32 R78, -RZ, R78.H1_H1 ;  /* 0x3000004eff4e7230 */ /* 0x000fe20000004100 */
[-C--:B------:R-:W-:Y:S01]  /*76a0*/  F2FP.F16.E4M3.UNPACK_B R90, R140.reuse ;  /* 0x0000008cff5a723e */ /* 0x080fe200020006ff */
[----:B------:R-:W-:Y:S01]  /*76b0*/  HADD2.F32 R79, -RZ, R80.H0_H0 ;  /* 0x20000050ff4f7230 */ /* 0x000fe20000004100 */
[----:B------:R-:W-:Y:S01]  /*76c0*/  F2FP.F16.E4M3.UNPACK_B R92, R140.H1 ;  /* 0x0000008cff5c723e */ /* 0x000fe200030006ff */
[--C-:B------:R-:W-:Y:S01]  /*76d0*/  HADD2.F32 R81, -RZ, R82.reuse.H0_H0 ;  /* 0x20000052ff517230 */ /* 0x100fe20000004100 */
[----:B------:R-:W-:Y:S01]  /*76e0*/  ISETP.NE.AND P6, PT, R156, RZ, PT ;  /* 0x000000ff9c00720c */ /* 0x000fe20003fc5270 */
[----:B------:R-:W-:Y:S01]  /*76f0*/  HADD2.F32 R82, -RZ, R82.H1_H1 ;  /* 0x30000052ff527230 */ /* 0x000fe20000004100 */
[----:B------:R-:W-:Y:S01]  /*7700*/  SHF.L.U32 R190, R175, 0x4, RZ ;  /* 0x00000004afbe7819 */ /* 0x000fe200000006ff */
[--C-:B------:R-:W-:Y:S01]  /*7710*/  HADD2.F32 R85, -RZ, R86.reuse.H0_H0 ;  /* 0x20000056ff557230 */ /* 0x100fe20000004100 */
[----:B------:R-:W-:Y:S01]  /*7720*/  SHF.L.U32 R196, R174, 0x4, RZ ;  /* 0x00000004aec47819 */ /* 0x000fe200000006ff */
[----:B------:R-:W-:Y:S01]  /*7730*/  HADD2.F32 R86, -RZ, R86.H1_H1 ;  /* 0x30000056ff567230 */ /* 0x000fe20000004100 */
[----:B------:R-:W-:Y:S01]  /*7740*/  SHF.L.U32 R191, R176, 0x4, RZ ;  /* 0x00000004b0bf7819 */ /* 0x000fe200000006ff */
[--C-:B------:R-:W-:Y:S01]  /*7750*/  HADD2.F32 R89, -RZ, R90.reuse.H0_H0 ;  /* 0x2000005aff597230 */ /* 0x100fe20000004100 */
[----:B------:R-:W-:Y:S01]  /*7760*/  F2FP.F16.E4M3.UNPACK_B R94, R141 ;  /* 0x0000008dff5e723e */ /* 0x000fe200020006ff */
[----:B------:R-:W-:Y:S01]  /*7770*/  HADD2.F32 R90, -RZ, R90.H1_H1 ;  /* 0x3000005aff5a7230 */ /* 0x000fe20000004100 */
[----:B------:R-:W-:Y:S01]  /*7780*/  F2FP.F16.E4M3.UNPACK_B R98, R142 ;  /* 0x0000008eff62723e */ /* 0x000fe200020006ff */
[----:B------:R-:W-:Y:S01]  /*7790*/  HADD2.F32 R80, -RZ, R80.H1_H1 ;  /* 0x30000050ff507230 */ /* 0x000fe20000004100 */
[----:B------:R-:W-:Y:S01]  /*77a0*/  F2FP.F16.E4M3.UNPACK_B R102, R143 ;  /* 0x0000008fff66723e */ /* 0x000fe200020006ff */
[--C-:B------:R-:W-:Y:S01]  /*77b0*/  HADD2.F32 R93, -RZ, R94.reuse.H0_H0 ;  /* 0x2000005eff5d7230 */ /* 0x100fe20000004100 */
[----:B------:R-:W-:Y:S01]  /*77c0*/  F2FP.F16.E4M3.UNPACK_B R106, R144 ;  /* 0x00000090ff6a723e */ /* 0x000fe200020006ff */
[----:B------:R-:W-:Y:S01]  /*77d0*/  HADD2.F32 R94, -RZ, R94.H1_H1 ;  /* 0x3000005eff5e7230 */ /* 0x000fe20000004100 */
[----:B------:R-:W-:Y:S01]  /*77e0*/  F2FP.F16.E4M3.UNPACK_B R110, R145 ;  /* 0x00000091ff6e723e */ /* 0x000fe200020006ff */
[C---:B--2---:R-:W-:Y:S01]  /*77f0*/  FMUL R0, R70.reuse, R4 ;  /* 0x0000000446007220 */ /* 0x044fe20000400000 */
[C---:B------:R-:W-:Y:S01]  /*7800*/  FMUL R2, R70.reuse, R5 ;  /* 0x0000000546027220 */ /* 0x040fe20000400000 */
[C---:B------:R-:W-:Y:S01]  /*7810*/  FMUL R4, R70.reuse, R8 ;  /* 0x0000000846047220 */ /* 0x040fe20000400000 */
[C---:B------:R-:W-:Y:S01]  /*7820*/  FMUL R5, R70.reuse, R9 ;  /* 0x0000000946057220 */ /* 0x040fe20000400000 */
[C---:B------:R-:W-:Y:S01]  /*7830*/  FFMA R0, R73.reuse, R72, R0 ;  /* 0x0000004849007223 */ /* 0x040fe20000000000 */
[C---:B------:R-:W-:Y:S01]  /*7840*/  FFMA R2, R73.reuse, R75, R2 ;  /* 0x0000004b49027223 */ /* 0x040fe20000000002 */
[C---:B------:R-:W-:Y:S01]  /*7850*/  FMUL R8, R70.reuse, R12 ;  /* 0x0000000c46087220 */ /* 0x040fe20000400000 */
[C---:B------:R-:W-:Y:S01]  /*7860*/  FMUL R9, R70.reuse, R13 ;  /* 0x0000000d46097220 */ /* 0x040fe20000400000 */
[C---:B------:R-:W-:Y:S01]  /*7870*/  FMUL R12, R70.reuse, R16 ;  /* 0x00000010460c7220 */ /* 0x040fe20000400000 */
[C---:B------:R-:W-:Y:S01]  /*7880*/  FMUL R13, R70.reuse, R17 ;  /* 0x00000011460d7220 */ /* 0x040fe20000400000 */
[C---:B------:R-:W-:Y:S01]  /*7890*/  FMUL R16, R70.reuse, R20 ;  /* 0x0000001446107220 */ /* 0x040fe20000400000 */
[C---:B------:R-:W-:Y:S01]  /*78a0*/  FMUL R17, R70.reuse, R21 ;  /* 0x0000001546117220 */ /* 0x040fe20000400000 */
[C---:B------:R-:W-:Y:S01]  /*78b0*/  FMUL R20, R70.reuse, R24 ;  /* 0x0000001846147220 */ /* 0x040fe20000400000 */
[C---:B------:R-:W-:Y:S01]  /*78c0*/  FMUL R21, R70.reuse, R25 ;  /* 0x0000001946157220 */ /* 0x040fe20000400000 */
[--C-:B------:R-:W-:Y:S02]  /*78d0*/  HADD2.F32 R97, -RZ, R98.reuse.H0_H0 ;  /* 0x20000062ff617230 */ /* 0x100fe40000004100 */
[C---:B------:R-:W-:Y:S01]  /*78e0*/  FMUL R24, R70.reuse, R28 ;  /* 0x0000001c46187220 */ /* 0x040fe20000400000 */
[----:B------:R-:W-:Y:S02]  /*78f0*/  HADD2.F32 R98, -RZ, R98.H1_H1 ;  /* 0x30000062ff627230 */ /* 0x000fe40000004100 */
[C---:B------:R-:W-:Y:S01]  /*7900*/  FMUL R25, R70.reuse, R29 ;  /* 0x0000001d46197220 */ /* 0x040fe20000400000 */
[--C-:B------:R-:W-:Y:S02]  /*7910*/  HADD2.F32 R101, -RZ, R102.reuse.H0_H0 ;  /* 0x20000066ff657230 */ /* 0x100fe40000004100 */
[C---:B------:R-:W-:Y:S01]  /*7920*/  FMUL R28, R70.reuse, R32 ;  /* 0x00000020461c7220 */ /* 0x040fe20000400000 */
[----:B------:R-:W-:Y:S02]  /*7930*/  HADD2.F32 R102, -RZ, R102.H1_H1 ;  /* 0x30000066ff667230 */ /* 0x000fe40000004100 */
[C---:B------:R-:W-:Y:S01]  /*7940*/  FMUL R29, R70.reuse, R33 ;  /* 0x00000021461d7220 */ /* 0x040fe20000400000 */
[--C-:B------:R-:W-:Y:S02]  /*7950*/  HADD2.F32 R105, -RZ, R106.reuse.H0_H0 ;  /* 0x2000006aff697230 */ /* 0x100fe40000004100 */
[C---:B------:R-:W-:Y:S01]  /*7960*/  FMUL R32, R70.reuse, R36 ;  /* 0x0000002446207220 */ /* 0x040fe20000400000 */
[----:B------:R-:W-:Y:S01]  /*7970*/  F2FP.F16.E4M3.UNPACK_B R96, R141.H1 ;  /* 0x0000008dff60723e */ /* 0x000fe200030006ff */
[----:B------:R-:W-:Y:S02]  /*7980*/  HADD2.F32 R106, -RZ, R106.H1_H1 ;  /* 0x3000006aff6a7230 */ /* 0x000fe40000004100 */
[C---:B------:R-:W-:Y:S01]  /*7990*/  FMUL R33, R70.reuse, R37 ;  /* 0x0000002546217220 */ /* 0x040fe20000400000 */
[--C-:B------:R-:W-:Y:S02]  /*79a0*/  HADD2.F32 R109, -RZ, R110.reuse.H0_H0 ;  /* 0x2000006eff6d7230 */ /* 0x100fe40000004100 */
[C---:B------:R-:W-:Y:S01]  /*79b0*/  FMUL R36, R70.reuse, R40 ;  /* 0x0000002846247220 */ /* 0x040fe20000400000 */
[----:B------:R-:W-:Y:S01]  /*79c0*/  F2FP.F16.E4M3.UNPACK_B R100, R142.H1 ;  /* 0x0000008eff64723e */ /* 0x000fe200030006ff */
[----:B------:R-:W-:Y:S02]  /*79d0*/  HADD2.F32 R110, -RZ, R110.H1_H1 ;  /* 0x3000006eff6e7230 */ /* 0x000fe40000004100 */
[C---:B------:R-:W-:Y:S01]  /*79e0*/  FMUL R37, R70.reuse, R41 ;  /* 0x0000002946257220 */ /* 0x040fe20000400000 */
[C---:B------:R-:W-:Y:S01]  /*79f0*/  FMUL R40, R70.reuse, R44 ;  /* 0x0000002c46287220 */ /* 0x040fe20000400000 */
[----:B------:R-:W-:Y:S01]  /*7a00*/  F2FP.F16.E4M3.UNPACK_B R104, R143.H1 ;  /* 0x0000008fff68723e */ /* 0x000fe200030006ff */
        /* <DEDUP_REMOVED lines=8> */
[----:B------:R-:W-:Y:S01]  /*7a90*/  F2FP.F16.E4M3.UNPACK_B R114, R146 ;  /* 0x00000092ff72723e */ /* 0x000fe200020006ff */
[C---:B------:R-:W-:Y:S01]  /*7aa0*/  FMUL R53, R70.reuse, R57 ;  /* 0x0000003946357220 */ /* 0x040fe20000400000 */
[C---:B------:R-:W-:Y:S01]  /*7ab0*/  FMUL R56, R70.reuse, R60 ;  /* 0x0000003c46387220 */ /* 0x040fe20000400000 */
[----:B------:R-:W-:Y:S01]  /*7ac0*/  F2FP.F16.E4M3.UNPACK_B R116, R146.H1 ;  /* 0x00000092ff74723e */ /* 0x000fe200030006ff */
[C---:B------:R-:W-:Y:S01]  /*7ad0*/  FMUL R57, R70.reuse, R61 ;  /* 0x0000003d46397220 */ /* 0x040fe20000400000 */
[--C-:B------:R-:W-:Y:S02]  /*7ae0*/  HADD2.F32 R113, -RZ, R114.reuse.H0_H0 ;  /* 0x20000072ff717230 */ /* 0x100fe40000004100 */
[C---:B------:R-:W-:Y:S01]  /*7af0*/  FMUL R60, R70.reuse, R64 ;  /* 0x00000040463c7220 */ /* 0x040fe20000400000 */
[----:B------:R-:W-:Y:S01]  /*7b00*/  F2FP.F16.E4M3.UNPACK_B R118, R147 ;  /* 0x00000093ff76723e */ /* 0x000fe200020006ff */
[----:B------:R-:W-:Y:S02]  /*7b10*/  HADD2.F32 R114, -RZ, R114.H1_H1 ;  /* 0x30000072ff727230 */ /* 0x000fe40000004100 */
[C---:B------:R-:W-:Y:S01]  /*7b20*/  FMUL R61, R70.reuse, R65 ;  /* 0x00000041463d7220 */ /* 0x040fe20000400000 */
[C---:B------:R-:W-:Y:S01]  /*7b30*/  FMUL R3, R70.reuse, R6 ;  /* 0x0000000646037220 */ /* 0x040fe20000400000 */
[----:B------:R-:W-:Y:S01]  /*7b40*/  F2FP.F16.E4M3.UNPACK_B R120, R147.H1 ;  /* 0x00000093ff78723e */ /* 0x000fe200030006ff */
[--C-:B------:R-:W-:Y:S02]  /*7b50*/  HADD2.F32 R117, -RZ, R118.reuse.H0_H0 ;  /* 0x20000076ff757230 */ /* 0x100fe40000004100 */
[C---:B------:R-:W-:Y:S01]  /*7b60*/  FMUL R7, R70.reuse, R7 ;  /* 0x0000000746077220 */ /* 0x040fe20000400000 */
[C---:B------:R-:W-:Y:S01]  /*7b70*/  FFMA R3, R73.reuse, R74, R3 ;  /* 0x0000004a49037223 */ /* 0x040fe20000000003 */
[----:B------:R-:W-:Y:S01]  /*7b80*/  F2FP.F16.E4M3.UNPACK_B R122, R148 ;  /* 0x00000094ff7a723e */ /* 0x000fe200020006ff */
[----:B------:R-:W-:Y:S02]  /*7b90*/  HADD2.F32 R118, -RZ, R118.H1_H1 ;  /* 0x30000076ff767230 */ /* 0x000fe40000004100 */
[C---:B------:R-:W-:Y:S01]  /*7ba0*/  FFMA R7, R73.reuse, R76, R7 ;  /* 0x0000004c49077223 */ /* 0x040fe20000000007 */
[C---:B------:R-:W-:Y:S01]  /*7bb0*/  FFMA R4, R73.reuse, R77, R4 ;  /* 0x0000004d49047223 */ /* 0x040fe20000000004 */
[----:B------:R-:W-:Y:S01]  /*7bc0*/  F2FP.F16.E4M3.UNPACK_B R124, R148.H1 ;  /* 0x00000094ff7c723e */ /* 0x000fe200030006ff */
[----:B------:R-:W-:Y:S01]  /*7bd0*/  FFMA R5, R73, R78, R5 ;  /* 0x0000004e49057223 */ /* 0x000fe20000000005 */
[--C-:B------:R-:W-:Y:S01]  /*7be0*/  HADD2.F32 R121, -RZ, R122.reuse.H0_H0 ;  /* 0x2000007aff797230 */ /* 0x100fe20000004100 */
[----:B------:R-:W-:Y:S01]  /*7bf0*/  F2FP.SATFINITE.E4M3.F32.PACK_AB_MERGE_C R159, R7, R3, RZ ;  /* 0x00000003079f723e */ /* 0x000fe200048070ff */
[----:B------:R-:W-:Y:S02]  /*7c00*/  HADD2.F32 R122, -RZ, R122.H1_H1 ;  /* 0x3000007aff7a7230 */ /* 0x000fe40000004100 */
[C---:B------:R-:W-:Y:S01]  /*7c10*/  FMUL R6, R70.reuse, R10 ;  /* 0x0000000a46067220 */ /* 0x040fe20000400000 */
[----:B------:R-:W-:Y:S01]  /*7c20*/  FMUL R11, R70, R11 ;  /* 0x0000000b460b7220 */ /* 0x000fe20000400000 */
[--C-:B------:R-:W-:Y:S01]  /*7c30*/  HADD2.F32 R83, -RZ, R84.reuse.H0_H0 ;  /* 0x20000054ff537230 */ /* 0x100fe20000004100 */
[----:B------:R-:W-:Y:S01]  /*7c40*/  F2FP.SATFINITE.E4M3.F32.PACK_AB_MERGE_C R156, R2, R0, R159 ;  /* 0x00000000029c723e */ /* 0x000fe2000480709f */
[C---:B------:R-:W-:Y:S01]  /*7c50*/  FFMA R6, R73.reuse, R79, R6 ;  /* 0x0000004f49067223 */ /* 0x040fe20000000006 */
[C---:B------:R-:W-:Y:S01]  /*7c60*/  FFMA R11, R73.reuse, R80, R11 ;  /* 0x00000050490b7223 */ /* 0x040fe2000000000b */
[C---:B------:R-:W-:Y:S01]  /*7c70*/  FFMA R8, R73.reuse, R81, R8 ;  /* 0x0000005149087223 */ /* 0x040fe20000000008 */
[----:B------:R-:W-:Y:S01]  /*7c80*/  F2FP.F16.E4M3.UNPACK_B R126, R149 ;  /* 0x00000095ff7e723e */ /* 0x000fe200020006ff */
[----:B------:R-:W-:Y:S01]  /*7c90*/  FFMA R9, R73, R82, R9 ;  /* 0x0000005249097223 */ /* 0x000fe20000000009 */
[----:B------:R-:W-:Y:S01]  /*7ca0*/  HADD2.F32 R84, -RZ, R84.H1_H1 ;  /* 0x30000054ff547230 */ /* 0x000fe20000004100 */
[----:B------:R-:W-:Y:S01]  /*7cb0*/  F2FP.SATFINITE.E4M3.F32.PACK_AB_MERGE_C R157, R11, R6, RZ ;  /* 0x000000060b9d723e */ /* 0x000fe200048070ff */
[C---:B------:R-:W-:Y:S01]  /*7cc0*/  FMUL R10, R70.reuse, R14 ;  /* 0x0000000e460a7220 */ /* 0x040fe20000400000 */
[----:B------:R-:W-:Y:S02]  /*7cd0*/  HADD2.F32 R125, -RZ, R126.H0_H0 ;  /* 0x2000007eff7d7230 */ /* 0x000fe40000004100 */
[C---:B------:R-:W-:Y:S01]  /*7ce0*/  FMUL R15, R70.reuse, R15 ;  /* 0x0000000f460f7220 */ /* 0x040fe20000400000 */
[----:B------:R-:W-:Y:S01]  /*7cf0*/  HADD2.F32 R87, -RZ, R88.H0_H0 ;  /* 0x20000058ff577230 */ /* 0x000fe20000004100 */
[----:B------:R-:W-:Y:S01]  /*7d00*/  F2FP.SATFINITE.E4M3.F32.PACK_AB_MERGE_C R157, R5, R4, R157 ;  /* 0x00000004059d723e */ /* 0x000fe2000480709d */
[C---:B------:R-:W-:Y:S01]  /*7d10*/  FFMA R10, R73.reuse, R83, R10 ;  /* 0x00000053490a7223 */ /* 0x040fe2000000000a */
[C---:B------:R-:W-:Y:S01]  /*7d20*/  FFMA R15, R73.reuse, R84, R15 ;  /* 0x00000054490f7223 */ /* 0x040fe2000000000f */
[C---:B------:R-:W-:Y:S01]  /*7d30*/  FFMA R12, R73.reuse, R85, R12 ;  /* 0x00000055490c7223 */ /* 0x040fe2000000000c */
[----:B------:R-:W-:Y:S01]  /*7d40*/  F2FP.F16.E4M3.UNPACK_B R128, R149.H1 ;  /* 0x00000095ff80723e */ /* 0x000fe200030006ff */
[----:B------:R-:W-:Y:S01]  /*7d50*/  FFMA R13, R73, R86, R13 ;  /* 0x00000056490d7223 */ /* 0x000fe2000000000d */
[----:B------:R-:W-:Y:S01]  /*7d60*/  HADD2.F32 R126, -RZ, R126.H1_H1 ;  /* 0x3000007eff7e7230 */ /* 0x000fe20000004100 */
[----:B------:R-:W-:Y:S01]  /*7d70*/  F2FP.SATFINITE.E4M3.F32.PACK_AB_MERGE_C R158, R15, R10, RZ ;  /* 0x0000000a0f9e723e */ /* 0x000fe200048070ff */
[----:B------:R-:W-:Y:S02]  /*7d80*/  HADD2.F32 R88, -RZ, R88.H1_H1 ;  /* 0x30000058ff587230 */ /* 0x000fe40000004100 */
[C---:B------:R-:W-:Y:S01]  /*7d90*/  FMUL R14, R70.reuse, R18 ;  /* 0x00000012460e7220 */ /* 0x040fe20000400000 */
[C---:B------:R-:W-:Y:S01]  /*7da0*/  FMUL R19, R70.reuse, R19 ;  /* 0x0000001346137220 */ /* 0x040fe20000400000 */
[----:B------:R-:W-:Y:S01]  /*7db0*/  F2FP.SATFINITE.E4M3.F32.PACK_AB_MERGE_C R158, R9, R8, R158 ;  /* 0x00000008099e723e */ /* 0x000fe2000480709e */
[--C-:B------:R-:W-:Y:S02]  /*7dc0*/  HADD2.F32 R91, -RZ, R92.reuse.H0_H0 ;  /* 0x2000005cff5b7230 */ /* 0x100fe40000004100 */
        /* <DEDUP_REMOVED lines=10> */
[----:B------:R-:W-:Y:S01]  /*7e70*/  F2FP.SATFINITE.E4M3.F32.PACK_AB_MERGE_C R159, R13, R12, R159 ;  /* 0x0000000c0d9f723e */ /* 0x000fe2000480709f */
[----:B------:R-:W-:Y:S02]  /*7e80*/  HADD2.F32 R95, -RZ, R96.H0_H0 ;  /* 0x20000060ff5f7230 */ /* 0x000fe40000004100 */
[C---:B------:R-:W-:Y:S01]  /*7e90*/  FFMA R18, R73.reuse, R91, R18 ;  /* 0x0000005b49127223 */ /* 0x040fe20000000012 */
[C---:B------:R-:W-:Y:S01]  /*7ea0*/  FFMA R23, R73.reuse, R92, R23 ;  /* 0x0000005c49177223 */ /* 0x040fe20000000017 */
[C---:B------:R-:W-:Y:S01]  /*7eb0*/  FFMA R20, R73.reuse, R93, R20 ;  /* 0x0000005d49147223 */ /* 0x040fe20000000014 */
[----:B------:R-:W-:Y:S01]  /*7ec0*/  F2FP.F16.E4M3.UNPACK_B R132, R150.H1 ;  /* 0x00000096ff84723e */ /* 0x000fe200030006ff */
[----:B------:R1:W-:Y:S01]  /*7ed0*/  STS.128 [R165+UR49+0x4200], R156 ;  /* 0x0042009ca5007988 */ /* 0x0003e20008000c31 */
[----:B------:R-:W-:Y:S01]  /*7ee0*/  FFMA R21, R73, R94, R21 ;  /* 0x0000005e49157223 */ /* 0x000fe20000000015 */
[----:B------:R-:W-:Y:S01]  /*7ef0*/  F2FP.SATFINITE.E4M3.F32.PACK_AB_MERGE_C R180, R23, R18, RZ ;  /* 0x0000001217b4723e */ /* 0x000fe200048070ff */
[----:B------:R-:W-:Y:S02]  /*7f00*/  HADD2.F32 R130, -RZ, R130.H1_H1 ;  /* 0x30000082ff827230 */ /* 0x000fe40000004100 */
[C---:B------:R-:W-:Y:S01]  /*7f10*/  FMUL R22, R70.reuse, R26 ;  /* 0x0000001a46167220 */ /* 0x040fe20000400000 */
[----:B------:R-:W-:Y:S02]  /*7f20*/  HADD2.F32 R96, -RZ, R96.H1_H1 ;  /* 0x30000060ff607230 */ /* 0x000fe40000004100 */
[C---:B------:R-:W-:Y:S01]  /*7f30*/  FMUL R27, R70.reuse, R27 ;  /* 0x0000001b461b7220 */ /* 0x040fe20000400000 */
[----:B------:R-:W-:Y:S02]  /*7f40*/  HADD2.F32 R99, -RZ, R100.H0_H0 ;  /* 0x20000064ff637230 */ /* 0x000fe40000004100 */
[C---:B------:R-:W-:Y:S01]  /*7f50*/  FFMA R22, R73.reuse, R95, R22 ;  /* 0x0000005f49167223 */ /* 0x040fe20000000016 */
[----:B------:R-:W-:Y:S01]  /*7f60*/  F2FP.F16.E4M3.UNPACK_B R134, R151 ;  /* 0x00000097ff86723e */ /* 0x000fe200020006ff */
        /* <DEDUP_REMOVED lines=8> */
[----:B------:R-:W-:Y:S02]  /*7ff0*/  HADD2.F32 R100, -RZ, R100.H1_H1 ;  /* 0x30000064ff647230 */ /* 0x000fe40000004100 */
[----:B------:R-:W-:Y:S01]  /*8000*/  FMUL R31, R70, R31 ;  /* 0x0000001f461f7220 */ /* 0x000fe20000400000 */
[--C-:B------:R-:W-:Y:S02]  /*8010*/  HADD2.F32 R103, -RZ, R104.reuse.H0_H0 ;  /* 0x20000068ff677230 */ /* 0x100fe40000004100 */
[C---:B------:R-:W-:Y:S01]  /*8020*/  FFMA R26, R73.reuse, R99, R26 ;  /* 0x00000063491a7223 */ /* 0x040fe2000000001a */
[----:B------:R-:W-:Y:S01]  /*8030*/  ISETP.NE.AND P0, PT, R168, RZ, PT ;  /* 0x000000ffa800720c */ /* 0x000fe20003f05270 */
[C---:B------:R-:W-:Y:S01]  /*8040*/  FFMA R31, R73.reuse, R100, R31 ;  /* 0x00000064491f7223 */ /* 0x040fe2000000001f */
[C---:B------:R-:W-:Y:S01]  /*8050*/  FFMA R28, R73.reuse, R101, R28 ;  /* 0x00000065491c7223 */ /* 0x040fe2000000001c */
[----:B------:R-:W-:Y:S01]  /*8060*/  LEA R197, R162, UR49, 0x3 ;  /* 0x00000031a2c57c11 */ /* 0x000fe2000f8e18ff */
[----:B------:R-:W-:Y:S01]  /*8070*/  FFMA R29, R73, R102, R29 ;  /* 0x00000066491d7223 */ /* 0x000fe2000000001d */
[----:B------:R-:W-:Y:S01]  /*8080*/  HADD2.F32 R104, -RZ, R104.H1_H1 ;  /* 0x30000068ff687230 */ /* 0x000fe20000004100 */
[----:B------:R-:W-:Y:S01]  /*8090*/  F2FP.SATFINITE.E4M3.F32.PACK_AB_MERGE_C R182, R31, R26, RZ ;  /* 0x0000001a1fb6723e */ /* 0x000fe200048070ff */
[C---:B------:R-:W-:Y:S01]  /*80a0*/  FMUL R30, R70.reuse, R34 ;  /* 0x00000022461e7220 */ /* 0x040fe20000400000 */
[C---:B------:R-:W-:Y:S01]  /*80b0*/  FMUL R35, R70.reuse, R35 ;  /* 0x0000002346237220 */ /* 0x040fe20000400000 */
[--C-:B------:R-:W-:Y:S01]  /*80c0*/  HADD2.F32 R107, -RZ, R108.reuse.H0_H0 ;  /* 0x2000006cff6b7230 */ /* 0x100fe20000004100 */
[----:B-1----:R-:W-:Y:S01]  /*80d0*/  F2FP.SATFINITE.E4M3.F32.PACK_AB_MERGE_C R156, R17, R16, R180 ;  /* 0x00000010119c723e */ /* 0x002fe200048070b4 */
[----:B------:R-:W-:Y:S01]  /*80e0*/  FFMA R30, R73, R103, R30 ;  /* 0x00000067491e7223 */ /* 0x000fe2000000001e */
[----:B------:R-:W-:Y:S01]  /*80f0*/  F2FP.SATFINITE.E4M3.F32.PACK_AB_MERGE_C R157, R21, R20, R181 ;  /* 0x00000014159d723e */ /* 0x000fe200048070b5 */
[----:B------:R-:W-:Y:S01]  /*8100*/  FFMA R35, R73, R104, R35 ;  /* 0x0000006849237223 */ /* 0x000fe20000000023 */
[----:B------:R-:W-:Y:S01]  /*8110*/  F2FP.SATFINITE.E4M3.F32.PACK_AB_MERGE_C R158, R25, R24, R182 ;  /* 0x00000018199e723e */ /* 0x000fe200048070b6 */
[----:B------:R-:W-:Y:S01]  /*8120*/  FFMA R32, R73, R105, R32 ;  /* 0x0000006949207223 */ /* 0x000fe20000000020 */
[----:B------:R-:W-:Y:S01]  /*8130*/  IADD3 R180, PT, PT, R177, R190, RZ ;  /* 0x000000beb1b47210 */ /* 0x000fe20007ffe0ff */
[----:B------:R-:W-:Y:S01]  /*8140*/  FFMA R33, R73, R106, R33 ;  /* 0x0000006a49217223 */ /* 0x000fe20000000021 */
[----:B------:R-:W-:Y:S01]  /*8150*/  IADD3 R181, PT, PT, R177, R196, RZ ;  /* 0x000000c4b1b57210 */ /* 0x000fe20007ffe0ff */
[----:B------:R-:W-:Y:S01]  /*8160*/  HADD2.F32 R108, -RZ, R108.H1_H1 ;  /* 0x3000006cff6c7230 */ /* 0x000fe20000004100 */
[----:B------:R-:W-:Y:S01]  /*8170*/  IADD3 R182, PT, PT, R191, R180, RZ ;  /* 0x000000b4bfb67210 */ /* 0x000fe20007ffe0ff */
[C---:B------:R-:W-:Y:S01]  /*8180*/  FMUL R34, R70.reuse, R38 ;  /* 0x0000002646227220 */ /* 0x040fe20000400000 */
[----:B------:R-:W-:Y:S01]  /*8190*/  F2FP.SATFINITE.E4M3.F32.PACK_AB_MERGE_C R159, R35, R30, RZ ;  /* 0x0000001e239f723e */ /* 0x000fe200048070ff */
[C---:B------:R-:W-:Y:S01]  /*81a0*/  FMUL R39, R70.reuse, R39 ;  /* 0x0000002746277220 */ /* 0x040fe20000400000 */
[--C-:B------:R-:W-:Y:S02]  /*81b0*/  HADD2.F32 R111, -RZ, R112.reuse.H0_H0 ;  /* 0x20000070ff6f7230 */ /* 0x100fe40000004100 */
[----:B------:R-:W-:Y:S01]  /*81c0*/  FFMA R34, R73, R107, R34 ;  /* 0x0000006b49227223 */ /* 0x000fe20000000022 */
[----:B------:R-:W-:Y:S01]  /*81d0*/  F2FP.SATFINITE.E4M3.F32.PACK_AB_MERGE_C R159, R29, R28, R159 ;  /* 0x0000001c1d9f723e */ /* 0x000fe2000480709f */
[C---:B------:R-:W-:Y:S01]  /*81e0*/  FFMA R39, R73.reuse, R108, R39 ;  /* 0x0000006c49277223 */ /* 0x040fe20000000027 */
[C---:B------:R-:W-:Y:S01]  /*81f0*/  FFMA R36, R73.reuse, R109, R36 ;  /* 0x0000006d49247223 */ /* 0x040fe20000000024 */
[----:B------:R-:W-:Y:S01]  /*8200*/  FFMA R37, R73, R110, R37 ;  /* 0x0000006e49257223 */ /* 0x000fe20000000025 */
[----:B------:R-:W-:Y:S01]  /*8210*/  HADD2.F32 R112, -RZ, R112.H1_H1 ;  /* 0x30000070ff707230 */ /* 0x000fe20000004100 */
[----:B------:R1:W-:Y:S01]  /*8220*/  STS.128 [R180+0x4010], R156 ;  /* 0x0040109cb4007388 */ /* 0x0003e20000000c00 */
[----:B------:R-:W-:Y:S01]  /*8230*/  F2FP.SATFINITE.E4M3.F32.PACK_AB_MERGE_C R184, R39, R34, RZ ;  /* 0x0000002227b8723e */ /* 0x000fe200048070ff */
[C---:B------:R-:W-:Y:S01]  /*8240*/  FMUL R38, R70.reuse, R42 ;  /* 0x0000002a46267220 */ /* 0x040fe20000400000 */
[C---:B------:R-:W-:Y:S01]  /*8250*/  FMUL R43, R70.reuse, R43 ;  /* 0x0000002b462b7220 */ /* 0x040fe20000400000 */
[--C-:B------:R-:W-:Y:S01]  /*8260*/  HADD2.F32 R115, -RZ, R116.reuse.H0_H0 ;  /* 0x20000074ff737230 */ /* 0x100fe20000004100 */
[----:B------:R-:W-:Y:S01]  /*8270*/  F2FP.SATFINITE.E4M3.F32.PACK_AB_MERGE_C R184, R33, R32, R184 ;  /* 0x0000002021b8723e */ /* 0x000fe200048070b8 */
[C---:B------:R-:W-:Y:S01]  /*8280*/  FFMA R38, R73.reuse, R111, R38 ;  /* 0x0000006f49267223 */ /* 0x040fe20000000026 */
[C---:B------:R-:W-:Y:S01]  /*8290*/  FFMA R43, R73.reuse, R112, R43 ;  /* 0x00000070492b7223 */ /* 0x040fe2000000002b */
[C---:B------:R-:W-:Y:S01]  /*82a0*/  FFMA R40, R73.reuse, R113, R40 ;  /* 0x0000007149287223 */ /* 0x040fe20000000028 */
[----:B------:R-:W-:Y:S01]  /*82b0*/  FFMA R41, R73, R114, R41 ;  /* 0x0000007249297223 */ /* 0x000fe20000000029 */
[----:B------:R-:W-:Y:S02]  /*82c0*/  HADD2.F32 R116, -RZ, R116.H1_H1 ;  /* 0x30000074ff747230 */ /* 0x000fe40000004100 */
        /* <DEDUP_REMOVED lines=8> */
[C---:B------:R-:W-:Y:S01]  /*8350*/  FFMA R45, R73.reuse, R118, R45 ;  /* 0x00000076492d7223 */ /* 0x040fe2000000002d */
[----:B------:R-:W-:Y:S02]  /*8360*/  HADD2.F32 R120, -RZ, R120.H1_H1 ;  /* 0x30000078ff787230 */ /* 0x000fe40000004100 */
[C---:B------:R-:W-:Y:S01]  /*8370*/  FMUL R46, R70.reuse, R50 ;  /* 0x00000032462e7220 */ /* 0x040fe20000400000 */
[C---:B------:R-:W-:Y:S01]  /*8380*/  FMUL R51, R70.reuse, R51 ;  /* 0x0000003346337220 */ /* 0x040fe20000400000 */
[--C-:B------:R-:W-:Y:S02]  /*8390*/  HADD2.F32 R123, -RZ, R124.reuse.H0_H0 ;  /* 0x2000007cff7b7230 */ /* 0x100fe40000004100 */
[C---:B------:R-:W-:Y:S01]  /*83a0*/  FMUL R50, R70.reuse, R54 ;  /* 0x0000003646327220 */ /* 0x040fe20000400000 */
[C---:B------:R-:W-:Y:S01]  /*83b0*/  FFMA R46, R73.reuse, R119, R46 ;  /* 0x00000077492e7223 */ /* 0x040fe2000000002e */
[----:B------:R-:W-:Y:S02]  /*83c0*/  HADD2.F32 R124, -RZ, R124.H1_H1 ;  /* 0x3000007cff7c7230 */ /* 0x000fe40000004100 */
[C---:B------:R-:W-:Y:S01]  /*83d0*/  FFMA R51, R73.reuse, R120, R51 ;  /* 0x0000007849337223 */ /* 0x040fe20000000033 */
[C---:B------:R-:W-:Y:S01]  /*83e0*/  FMUL R55, R70.reuse, R55 ;  /* 0x0000003746377220 */ /* 0x040fe20000400000 */
[C---:B------:R-:W-:Y:S01]  /*83f0*/  FFMA R48, R73.reuse, R121, R48 ;  /* 0x0000007949307223 */ /* 0x040fe20000000030 */
[C---:B------:R-:W-:Y:S01]  /*8400*/  FFMA R49, R73.reuse, R122, R49 ;  /* 0x0000007a49317223 */ /* 0x040fe20000000031 */
[--C-:B------:R-:W-:Y:S02]  /*8410*/  HADD2.F32 R127, -RZ, R128.reuse.H0_H0 ;  /* 0x20000080ff7f7230 */ /* 0x100fe40000004100 */
[C---:B------:R-:W-:Y:S01]  /*8420*/  FFMA R50, R73.reuse, R123, R50 ;  /* 0x0000007b49327223 */ /* 0x040fe20000000032 */
[----:B------:R-:W-:Y:S02]  /*8430*/  HADD2.F32 R128, -RZ, R128.H1_H1 ;  /* 0x30000080ff807230 */ /* 0x000fe40000004100 */
[C---:B------:R-:W-:Y:S01]  /*8440*/  FMUL R54, R70.reuse, R58 ;  /* 0x0000003a46367220 */ /* 0x040fe20000400000 */
        /* <DEDUP_REMOVED lines=16> */
[----:B------:R-:W-:Y:S01]  /*8550*/  FFMA R63, R73, R132, R63 ;  /* 0x00000084493f7223 */ /* 0x000fe2000000003f */
[----:B------:R-:W-:Y:S01]  /*8560*/  FMUL R67, R70, R67 ;  /* 0x0000004346437220 */ /* 0x000fe20000400000 */
[----:B------:R-:W-:Y:S01]  /*8570*/  F2FP.SATFINITE.E4M3.F32.PACK_AB_MERGE_C R186, R47, R42, RZ ;  /* 0x0000002a2fba723e */ /* 0x000fe200048070ff */
[----:B------:R-:W-:Y:S01]  /*8580*/  FFMA R60, R73, R133, R60 ;  /* 0x00000085493c7223 */ /* 0x000fe2000000003c */
[----:B------:R-:W-:Y:S01]  /*8590*/  F2FP.SATFINITE.E4M3.F32.PACK_AB_MERGE_C R187, R51, R46, RZ ;  /* 0x0000002e33bb723e */ /* 0x000fe200048070ff */
[C---:B------:R-:W-:Y:S01]  /*85a0*/  FFMA R61, R73.reuse, R134, R61 ;  /* 0x00000086493d7223 */ /* 0x040fe2000000003d */
[C---:B------:R-:W-:Y:S01]  /*85b0*/  FFMA R62, R73.reuse, R75, R62 ;  /* 0x0000004b493e7223 */ /* 0x040fe2000000003e */
[----:B------:R-:W-:Y:S01]  /*85c0*/  FFMA R67, R73, R72, R67 ;  /* 0x0000004849437223 */ /* 0x000fe20000000043 */
[----:B------:R-:W-:Y:S02]  /*85d0*/  F2FP.SATFINITE.E4M3.F32.PACK_AB_MERGE_C R186, R41, R40, R186 ;  /* 0x0000002829ba723e */ /* 0x000fe400048070ba */
[----:B------:R-:W-:Y:S02]  /*85e0*/  F2FP.SATFINITE.E4M3.F32.PACK_AB_MERGE_C R187, R45, R44, R187 ;  /* 0x0000002c2dbb723e */ /* 0x000fe400048070bb */
[----:B------:R-:W-:Y:S02]  /*85f0*/  F2FP.SATFINITE.E4M3.F32.PACK_AB_MERGE_C R192, R55, R50, RZ ;  /* 0x0000003237c0723e */ /* 0x000fe400048070ff */
[----:B------:R-:W-:Y:S01]  /*8600*/  F2FP.SATFINITE.E4M3.F32.PACK_AB_MERGE_C R193, R59, R54, RZ ;  /* 0x000000363bc1723e */ /* 0x000fe200048070ff */
[----:B------:R1:W-:Y:S01]  /*8610*/  STS.128 [R181+0x4020], R184 ;  /* 0x004020b8b5007388 */ /* 0x0003e20000000c00 */
[----:B------:R-:W-:Y:S02]  /*8620*/  F2FP.SATFINITE.E4M3.F32.PACK_AB_MERGE_C R194, R63, R58, RZ ;  /* 0x0000003a3fc2723e */ /* 0x000fe400048070ff */
[----:B------:R-:W-:Y:S02]  /*8630*/  F2FP.SATFINITE.E4M3.F32.PACK_AB_MERGE_C R195, R67, R62, RZ ;  /* 0x0000003e43c3723e */ /* 0x000fe400048070ff */
[----:B------:R-:W-:Y:S02]  /*8640*/  F2FP.SATFINITE.E4M3.F32.PACK_AB_MERGE_C R192, R49, R48, R192 ;  /* 0x0000003031c0723e */ /* 0x000fe400048070c0 */
[----:B------:R-:W-:Y:S02]  /*8650*/  F2FP.SATFINITE.E4M3.F32.PACK_AB_MERGE_C R193, R53, R52, R193 ;  /* 0x0000003435c1723e */ /* 0x000fe400048070c1 */
[----:B------:R-:W-:Y:S02]  /*8660*/  F2FP.SATFINITE.E4M3.F32.PACK_AB_MERGE_C R194, R57, R56, R194 ;  /* 0x0000003839c2723e */ /* 0x000fe400048070c2 */
[----:B------:R-:W-:Y:S02]  /*8670*/  F2FP.SATFINITE.E4M3.F32.PACK_AB_MERGE_C R195, R61, R60, R195 ;  /* 0x0000003c3dc3723e */ /* 0x000fe400048070c3 */
[----:B------:R-:W-:Y:S03]  /*8680*/  @P6 SHF.L.U32 R198, R161, 0x1f, RZ ;  /* 0x0000001fa1c66819 */ /* 0x000fe600000006ff */
[----:B------:R1:W-:Y:S01]  /*8690*/  STS.128 [R182+0x4010], R192 ;  /* 0x004010c0b6007388 */ /* 0x0003e20000000c00 */
[----:B------:R-:W-:Y:S01]  /*86a0*/  @!PT LDS RZ, [RZ] ;  /* 0x00000000fffff984 */ /* 0x000fe20000000800 */
[----:B------:R-:W-:Y:S01]  /*86b0*/  @!PT LDS RZ, [RZ] ;  /* 0x00000000fffff984 */ /* 0x000fe20000000800 */
[----:B------:R-:W-:Y:S01]  /*86c0*/  @!PT LDS RZ, [RZ] ;  /* 0x00000000fffff984 */ /* 0x000fe20000000800 */
[----:B------:R-:W-:Y:S01]  /*86d0*/  @!PT LDS RZ, [RZ] ;  /* 0x00000000fffff984 */ /* 0x000fe20000000800 */
[----:B------:R2:W-:Y:S07]  /*86e0*/  MEMBAR.ALL.CTA ;  /* 0x0000000000007992 */ /* 0x0005ee0000008000 */
[----:B--2---:R-:W2:Y:S02]  /*86f0*/  FENCE.VIEW.ASYNC.S ;  /* 0x00000000000073c6 */ /* 0x004ea40000000000 */
[----:B--2---:R-:W-:Y:S06]  /*8700*/  BAR.SYNC.DEFER_BLOCKING 0x1, 0x80 ;  /* 0x0042000000007b1d */ /* 0x004fec0000010000 */
[----:B------:R-:W-:Y:S05]  /*8710*/  @P0 BRA `(.L_x_97) ;  /* 0x0000000000280947 */ /* 0x000fea0003800000 */
[----:B------:R-:W2:Y:S01]  /*8720*/  LDCU.64 UR6, c[0x0][0x348] ;  /* 0x00006900ff0677ac */ /* 0x000ea20008000a00 */
[----:B------:R-:W-:Y:S01]  /*8730*/  UIADD3 UR4, UPT, UPT, UR49, 0x4200, URZ ;  /* 0x0000420031047890 */ /* 0x000fe2000fffe0ff */
[----:B------:R-:W-:Y:S05]  /*8740*/  UMOV UR41, UR50 ;  /* 0x0000003200297c82 */ /* 0x000fea0008000000 */
[----:B------:R-:W-:Y:S04]  /*8750*/  MOV R178, UR4 ;  /* 0x0000000400b27c02 */ /* 0x000fe80008000f00 */
[----:B------:R-:W-:Y:S01]  /*8760*/  R2UR UR40, R178 ;  /* 0x00000000b22872ca */ /* 0x000fe200000e0000 */
[----:B--2---:R-:W-:Y:S04]  /*8770*/  UIADD3 UR4, UP0, UPT, UR6, 0x780, URZ ;  /* 0x0000078006047890 */ /* 0x004fe8000ff1e0ff */
[----:B------:R-:W-:Y:S09]  /*8780*/  UIADD3.X UR5, UPT, UPT, URZ, UR7, URZ, UP0, !UPT ;  /* 0x00000007ff057290 */ /* 0x000ff200087fe4ff */
[----:B------:R2:W-:Y:S01]  /*8790*/  UTMASTG.5D [UR40], [UR4] ;  /* 0x00000028040073b5 */ /* 0x0005e20008020000 */
[----:B------:R0:W-:Y:S01]  /*87a0*/  UTMACMDFLUSH ;  /* 0x00000000000079b7 */ /* 0x0001e20000000000 */
[----:B--2---:R-:W-:Y:S04]  /*87b0*/  DEPBAR.LE SB0, 0x1 ;  /* 0x000080400000791a */ /* 0x004fe80000000000 */
.L_x_97:
[----:B------:R-:W-:Y:S05]  /*87c0*/  BSYNC.RECONVERGENT B0 ;  /* 0x0000000000007941 */ /* 0x000fea0003800200 */
.L_x_96:
[----:B------:R-:W-:Y:S06]  /*87d0*/  BAR.SYNC.DEFER_BLOCKING 0x1, 0x80 ;  /* 0x0042000000007b1d */ /* 0x000fec0000010000 */
[----:B------:R-:W2:Y:S01]  /*87e0*/  @P6 SYNCS.PHASECHK.TRANS64.TRYWAIT P0, [R197+URZ+0xc0], R198 ;  /* 0x0000c0c6c50065a7 */ /* 0x000ea200080011ff */
[----:B------:R-:W-:Y:S01]  /*87f0*/  BSSY B1, `(.L_x_98) ;  /* 0x0000023000017945 */ /* 0x000fe20003800000 */
[----:B--2---:R-:W-:Y:S03]  /*8800*/  @P6 SEL R188, RZ, 0x1, !P0 ;  /* 0x00000001ffbc6807 */ /* 0x004fe60004000000 */
[----:B------:R-:W-:Y:S05]  /*8810*/  @!P6 BRA `(.L_x_99) ;  /* 0x000000000080e947 */ /* 0x000fea0003800000 */
[----:B------:R-:W-:Y:S01]  /*8820*/  ISETP.NE.AND P1, PT, R189, RZ, PT ;  /* 0x000000ffbd00720c */ /* 0x000fe20003f25270 */
[----:B------:R-:W2:Y:S01]  /*8830*/  S2R R0, SR_CgaCtaId ;  /* 0x0000000000007919 */ /* 0x000ea20000008800 */
[----:B------:R-:W-:Y:S01]  /*8840*/  ISETP.NE.AND P0, PT, R188, RZ, PT ;  /* 0x000000ffbc00720c */ /* 0x000fe20003f05270 */
[----:B------:R-:W-:Y:S10]  /*8850*/  BSSY B0, `(.L_x_100) ;  /* 0x0000009000007945 */ /* 0x000ff40003800000 */
[----:B------:R-:W-:Y:S04]  /*8860*/  @P1 IMAD R3, R162, 0x2000, R177 ;  /* 0x00002000a2031824 */ /* 0x000fe800078e02b1 */
[C---:B------:R-:W-:Y:S01]  /*8870*/  @P1 IMAD.IADD R190, R3.reuse, 0x1, R190 ;  /* 0x0000000103be1824 */ /* 0x040fe200078e02be */
[----:B------:R-:W-:Y:S03]  /*8880*/  @P1 IADD3 R196, PT, PT, R3, R196, RZ ;  /* 0x000000c403c41210 */ /* 0x000fe60007ffe0ff */
[----:B------:R-:W-:Y:S01]  /*8890*/  @P1 IMAD.IADD R191, R191, 0x1, R190 ;  /* 0x00000001bfbf1824 */ /* 0x000fe200078e02be */
[----:B------:R-:W-:Y:S06]  /*88a0*/  @P0 BRA `(.L_x_101) ;  /* 0x00000000000c0947 */ /* 0x000fec0003800000 */
[----:B------:R-:W-:Y:S04]  /*88b0*/  SHF.L.U32 R2, R161, 0x1f, RZ ;  /* 0x0000001fa1027819 */ /* 0x000fe800000006ff */
[----:B------:R-:W3:Y:S02]  /*88c0*/  SYNCS.PHASECHK.TRANS64.TRYWAIT P0, [R197+URZ+0xc0], R2 ;  /* 0x0000c002c50075a7 */ /* 0x000ee400080011ff */
[----:B---3--:R-:W-:Y:S05]  /*88d0*/  @!P0 BRA `(.L_x_102) ;  /* 0x0000002000148947 */ /* 0x008fea0003800000 */
.L_x_101:
[----:B------:R-:W-:Y:S05]  /*88e0*/  BSYNC B0 ;  /* 0x0000000000007941 */ /* 0x000fea0003800000 */
.L_x_100:
[----:B------:R-:W-:Y:S01]  /*88f0*/  ISETP.NE.AND P0, PT, R189, RZ, PT ;  /* 0x000000ffbd00720c */ /* 0x000fe20003f05270 */
[----:B---3--:R-:W-:Y:S02]  /*8900*/  VIADD R197, R197, 0xd0 ;  /* 0x000000d0c5c57836 */ /* 0x008fe40000000000 */
[----:B------:R-:W-:Y:S03]  /*8910*/  VIADD R162, R162, 0x1 ;  /* 0x00000001a2a27836 */ /* 0x000fe60000000000 */
[----:B--2---:R-:W-:Y:S07]  /*8920*/  PRMT R0, R0, 0x654, R197 ;  /* 0x0000065400007816 */ /* 0x004fee00000000c5 */
[----:B------:R2:W3:Y:S04]  /*8930*/  @P0 LDS.128 R136, [R3] ;  /* 0x0000000003880984 */ /* 0x0004e80000000c00 */
[----:B------:R2:W4:Y:S04]  /*8940*/  @P0 LDS.128 R140, [R190+0x10] ;  /* 0x00001000be8c0984 */ /* 0x0005280000000c00 */
        /* <DEDUP_REMOVED lines=9> */
[----:B------:R-:W-:Y:S01]  /*89e0*/  SEL R162, R162, RZ, P0 ;  /* 0x000000ffa2a27207 */ /* 0x000fe20000000000 */
[----:B-----5:R5:W-:Y:S02]  /*89f0*/  SYNCS.ARRIVE.TRANS64.RED.A1T0 RZ, [R0+URZ], RZ ;  /* 0x000000ff00ff79a7 */ /* 0x020be400081004ff */
[----:B-----5:R-:W-:Y:S04]  /*8a00*/  SEL R0, RZ, 0x1, P0 ;  /* 0x00000001ff007807 */ /* 0x020fe80000000000 */
[----:B--234-:R-:W-:Y:S02]  /*8a10*/  LOP3.LUT R161, R161, R0, RZ, 0x3c, !PT ;  /* 0x00000000a1a17212 */ /* 0x01cfe400078e3cff */
.L_x_99:
[----:B------:R-:W-:Y:S05]  /*8a20*/  BSYNC B1 ;  /* 0x0000000000017941 */ /* 0x000fea0003800000 */
.L_x_98:
[----:B------:R-:W-:Y:S05]  /*8a30*/  VIADD R3, R71, 0x40 ;  /* 0x0000004047037836 */ /* 0x000fea0000000000 */
[----:B------:R-:W-:Y:S04]  /*8a40*/  SHF.R.U32.HI R3, RZ, 0x15, R3 ;  /* 0x00000015ff037819 */ /* 0x000fe80000011603 */
[----:B------:R-:W-:Y:S11]  /*8a50*/  LOP3.LUT P0, RZ, R3, 0x3, R170, 0x48, !PT ;  /* 0x0000000303ff7812 */ /* 0x000ff600078048aa */
[----:B------:R-:W-:Y:S02]  /*8a60*/  @!UPT UIADD3 URZ, UPT, UPT, URZ, URZ, URZ ;  /* 0x000000fffffff290 */ /* 0x000fe4000fffe0ff */
[----:B------:R-:W-:Y:S05]  /*8a70*/  @!P0 BRA `(.L_x_103) ;  /* 0x0000000000408947 */ /* 0x000fea0003800000 */
[----:B------:R-:W2:Y:S01]  /*8a80*/  LDCU.64 UR8, c[0x4][0x70] ;  /* 0x01000e00ff0877ac */ /* 0x000ea20008000a00 */
[----:B------:R-:W-:Y:S01]  /*8a90*/  MOV R3, 0x0 ;  /* 0x0000000000037802 */ /* 0x000fe20000000f00 */
[----:B------:R-:W-:Y:S02]  /*8aa0*/  HFMA2 R12, -RZ, RZ, 0, 5.9604644775390625e-08 ;  /* 0x00000001ff0c7431 */ /* 0x000fe400000001ff */
[----:B------:R-:W-:Y:S02]  /*8ab0*/  IMAD.MOV.U32 R8, RZ, RZ, 0x192 ;  /* 0x00000192ff087424 */ /* 0x000fe400078e00ff */
[----:B------:R-:W-:Y:S01]  /*8ac0*/  IMAD.MOV.U32 R13, RZ, RZ, RZ ;  /* 0x000000ffff0d7224 */ /* 0x000fe200078e00ff */
[----:B------:R-:W3:Y:S01]  /*8ad0*/  LDCU.64 UR6, c[0x4][0x78] ;  /* 0x01000f00ff0677ac */ /* 0x000ee20008000a00 */
[----:B------:R-:W4:Y:S01]  /*8ae0*/  LDC.64 R2, c[0x4][R3] ;  /* 0x0100000003027b82 */ /* 0x000f220000000a00 */
[----:B------:R-:W5:Y:S01]  /*8af0*/  LDCU.64 UR4, c[0x4][0x10] ;  /* 0x01000200ff0477ac */ /* 0x000f620008000a00 */
[----:B--2---:R-:W-:Y:S01]  /*8b00*/  MOV R5, UR9 ;  /* 0x0000000900057c02 */ /* 0x004fe20008000f00 */
[----:B------:R-:W-:Y:S01]  /*8b10*/  IMAD.U32 R4, RZ, RZ, UR8 ;  /* 0x00000008ff047e24 */ /* 0x000fe2000f8e00ff */
[----:B---3--:R-:W-:Y:S01]  /*8b20*/  MOV R7, UR7 ;  /* 0x0000000700077c02 */ /* 0x008fe20008000f00 */
[----:B------:R-:W-:Y:S01]  /*8b30*/  IMAD.U32 R6, RZ, RZ, UR6 ;  /* 0x00000006ff067e24 */ /* 0x000fe2000f8e00ff */
[----:B-----5:R-:W-:Y:S01]  /*8b40*/  MOV R11, UR5 ;  /* 0x00000005000b7c02 */ /* 0x020fe20008000f00 */
[----:B------:R-:W-:Y:S02]  /*8b50*/  IMAD.U32 R10, RZ, RZ, UR4 ;  /* 0x00000004ff0a7e24 */ /* 0x000fe4000f8e00ff */
[----:B------:R-:W-:Y:S07]  /*8b60*/  LEPC R20, `(.L_x_103) ;  /* 0x000000001014794e */ /* 0x000fee0000000000 */
[----:B-1--4-:R-:W-:Y:S05]  /*8b70*/  CALL.ABS.NOINC R2 ;  /* 0x0000000002007343 */ /* 0x012fea0003c00000 */
.L_x_103:
[----:B------:R-:W-:Y:S01]  /*8b80*/  ISETP.NE.AND P0, PT, R168, RZ, PT ;  /* 0x000000ffa800720c */ /* 0x000fe20003f05270 */
[----:B------:R-:W-:Y:S05]  /*8b90*/  WARPSYNC.ALL ;  /* 0x0000000000007948 */ /* 0x000fea0003800000 */
[----:B------:R-:W-:Y:S01]  /*8ba0*/  R2UR UR4, R71 ;  /* 0x00000000470472ca */ /* 0x000fe200000e0000 */
[----:B------:R-:W2:Y:S01]  /*8bb0*/  S2UR UR6, SR_CgaCtaId ;  /* 0x00000000000679c3 */ /* 0x000ea20000008800 */
[----:B------:R-:W-:Y:S01]  /*8bc0*/  F2FP.F16.E4M3.UNPACK_B R11, R137 ;  /* 0x00000089ff0b723e */ /* 0x000fe200020006ff */
[----:B------:R-:W-:Y:S01]  /*8bd0*/  BSSY.RECONVERGENT B0, `(.L_x_104) ;  /* 0x000011b000007945 */ /* 0x000fe20003800200 */
[----:B------:R-:W-:Y:S02]  /*8be0*/  F2FP.F16.E4M3.UNPACK_B R10, R138 ;  /* 0x0000008aff0a723e */ /* 0x000fe400020006ff */
[----:B------:R-:W-:Y:S01]  /*8bf0*/  F2FP.F16.E4M3.UNPACK_B R9, R139 ;  /* 0x0000008bff09723e */ /* 0x000fe200020006ff */
[--C-:B------:R-:W-:Y:S01]  /*8c00*/  HADD2.F32 R74, -RZ, R11.reuse.H0_H0 ;  /* 0x2000000bff4a7230 */ /* 0x100fe20000004100 */
[----:B------:R-:W-:Y:S01]  /*8c10*/  F2FP.F16.E4M3.UNPACK_B R8, R140 ;  /* 0x0000008cff08723e */ /* 0x000fe200020006ff */
[----:B------:R-:W-:Y:S01]  /*8c20*/  HADD2.F32 R76, -RZ, R11.H1_H1 ;  /* 0x3000000bff4c7230 */ /* 0x000fe20000004100 */
[----:B------:R-:W-:Y:S01]  /*8c30*/  F2FP.F16.E4M3.UNPACK_B R7, R141 ;  /* 0x0000008dff07723e */ /* 0x000fe200020006ff */
[--C-:B------:R-:W-:Y:S01]  /*8c40*/  HADD2.F32 R77, -RZ, R10.reuse.H0_H0 ;  /* 0x2000000aff4d7230 */ /* 0x100fe20000004100 */
[----:B------:R-:W-:Y:S01]  /*8c50*/  F2FP.F16.E4M3.UNPACK_B R6, R142 ;  /* 0x0000008eff06723e */ /* 0x000fe200020006ff */
[----:B------:R-:W-:Y:S01]  /*8c60*/  HADD2.F32 R80, -RZ, R10.H1_H1 ;  /* 0x3000000aff507230 */ /* 0x000fe20000004100 */
[----:B------:R-:W-:Y:S01]  /*8c70*/  F2FP.F16.E4M3.UNPACK_B R5, R143 ;  /* 0x0000008fff05723e */ /* 0x000fe200020006ff */
[--C-:B------:R-:W-:Y:S01]  /*8c80*/  HADD2.F32 R81, -RZ, R9.reuse.H0_H0 ;  /* 0x20000009ff517230 */ /* 0x100fe20000004100 */
[----:B-1----:R-:W-:Y:S01]  /*8c90*/  F2FP.F16.E4M3.UNPACK_B R4, R144 ;  /* 0x00000090ff04723e */ /* 0x002fe200020006ff */
[----:B------:R-:W-:Y:S01]  /*8ca0*/  HADD2.F32 R84, -RZ, R9.H1_H1 ;  /* 0x30000009ff547230 */ /* 0x000fe20000004100 */
[-C--:B------:R-:W-:Y:S01]  /*8cb0*/  F2FP.F16.E4M3.UNPACK_B R2, R136.reuse ;  /* 0x00000088ff02723e */ /* 0x080fe200020006ff */
[--C-:B------:R-:W-:Y:S01]  /*8cc0*/  HADD2.F32 R85, -RZ, R8.reuse.H0_H0 ;  /* 0x20000008ff557230 */ /* 0x100fe20000004100 */
[----:B------:R-:W-:Y:S01]  /*8cd0*/  F2FP.F16.E4M3.UNPACK_B R136, R136.H1 ;  /* 0x00000088ff88723e */ /* 0x000fe200030006ff */
[----:B------:R-:W-:Y:S01]  /*8ce0*/  HADD2.F32 R87, -RZ, R8.H1_H1 ;  /* 0x30000008ff577230 */ /* 0x000fe20000004100 */
[----:B------:R-:W-:Y:S01]  /*8cf0*/  F2FP.F16.E4M3.UNPACK_B R137, R137.H1 ;  /* 0x00000089ff89723e */ /* 0x000fe200030006ff */
[--C-:B------:R-:W-:Y:S01]  /*8d00*/  HADD2.F32 R90, -RZ, R7.reuse.H0_H0 ;  /* 0x20000007ff5a7230 */ /* 0x100fe20000004100 */
[----:B------:R-:W-:Y:S01]  /*8d10*/  F2FP.F16.E4M3.UNPACK_B R138, R138.H1 ;  /* 0x0000008aff8a723e */ /* 0x000fe200030006ff */
[----:B------:R-:W-:Y:S01]  /*8d20*/  HADD2.F32 R91, -RZ, R7.H1_H1 ;  /* 0x30000007ff5b7230 */ /* 0x000fe20000004100 */
[----:B------:R-:W-:Y:S01]  /*8d30*/  F2FP.F16.E4M3.UNPACK_B R139, R139.H1 ;  /* 0x0000008bff8b723e */ /* 0x000fe200030006ff */
[--C-:B------:R-:W-:Y:S01]  /*8d40*/  HADD2.F32 R94, -RZ, R6.reuse.H0_H0 ;  /* 0x20000006ff5e7230 */ /* 0x100fe20000004100 */
[----:B------:R-:W-:Y:S01]  /*8d50*/  R2UR UR5, R183 ;  /* 0x00000000b70572ca */ /* 0x000fe200000e0000 */
[----:B------:R-:W-:Y:S01]  /*8d60*/  HADD2.F32 R95, -RZ, R6.H1_H1 ;  /* 0x30000006ff5f7230 */ /* 0x000fe20000004100 */
        /* <DEDUP_REMOVED lines=9> */
[----:B------:R-:W1:Y:S01]  /*8e00*/  LDTM.x64 R4, tmem[UR4+0x40] ;  /* 0x00004004000479ee */ /* 0x000e620008340000 */
[--C-:B------:R-:W-:Y:S01]  /*8e10*/  HADD2.F32 R0, -RZ, R2.reuse.H0_H0 ;  /* 0x20000002ff007230 */ /* 0x100fe20000004100 */
[----:B------:R-:W-:Y:S01]  /*8e20*/  NOP ;  /* 0x0000000000007918 */ /* 0x000fe20000000000 */
[----:B------:R-:W-:Y:S01]  /*8e30*/  UIADD3 UR4, UPT, UPT, UR5, 0x110, URZ ;  /* 0x0000011005047890 */ /* 0x000fe2000fffe0ff */
[----:B------:R-:W-:Y:S01]  /*8e40*/  HADD2.F32 R2, -RZ, R2.H1_H1 ;  /* 0x30000002ff027230 */ /* 0x000fe20000004100 */
[----:B------:R-:W-:Y:S01]  /*8e50*/  F2FP.F16.E4M3.UNPACK_B R127, R150 ;  /* 0x00000096ff7f723e */ /* 0x000fe200020006ff */
[----:B------:R-:W-:Y:S01]  /*8e60*/  HADD2.F32 R78, -RZ, R137.H1_H1 ;  /* 0x30000089ff4e7230 */ /* 0x000fe20000004100 */
[----:B------:R-:W-:Y:S01]  /*8e70*/  F2FP.F16.E4M3.UNPACK_B R130, R151 ;  /* 0x00000097ff82723e */ /* 0x000fe200020006ff */
        /* <DEDUP_REMOVED lines=16> */
[----:B--2---:R-:W-:Y:S01]  /*8f80*/  UPRMT UR4, UR6, 0x654, UR4 ;  /* 0x0000065406047896 */ /* 0x004fe20008000004 */
[C---:B-1----:R-:W-:Y:S01]  /*8f90*/  FMUL R4, R70.reuse, R4 ;  /* 0x0000000446047220 */ /* 0x042fe20000400000 */
[C---:B------:R-:W-:Y:S01]  /*8fa0*/  FMUL R5, R70.reuse, R5 ;  /* 0x0000000546057220 */ /* 0x040fe20000400000 */
[--C-:B------:R-:W-:Y:S02]  /*8fb0*/  HADD2.F32 R3, -RZ, R136.reuse.H0_H0 ;  /* 0x20000088ff037230 */ /* 0x100fe40000004100 */
[C---:B------:R-:W-:Y:S01]  /*8fc0*/  FMUL R8, R70.reuse, R8 ;  /* 0x0000000846087220 */ /* 0x040fe20000400000 */
[C---:B------:R-:W-:Y:S01]  /*8fd0*/  FFMA R4, R73.reuse, R0, R4 ;  /* 0x0000000049047223 */ /* 0x040fe20000000004 */
[C---:B------:R-:W-:Y:S01]  /*8fe0*/  FFMA R5, R73.reuse, R2, R5 ;  /* 0x0000000249057223 */ /* 0x040fe20000000005 */
[C---:B------:R-:W-:Y:S01]  /*8ff0*/  FMUL R9, R70.reuse, R9 ;  /* 0x0000000946097220 */ /* 0x040fe20000400000 */
[C---:B------:R-:W-:Y:S01]  /*9000*/  FMUL R12, R70.reuse, R12 ;  /* 0x0000000c460c7220 */ /* 0x040fe20000400000 */
[----:B------:R-:W-:Y:S01]  /*9010*/  SYNCS.ARRIVE.TRANS64.RED.A1T0 RZ, [UR4], RZ ;  /* 0x000000ffffff79a7 */ /* 0x000fe20008100404 */
[C---:B------:R-:W-:Y:S01]  /*9020*/  FMUL R13, R70.reuse, R13 ;  /* 0x0000000d460d7220 */ /* 0x040fe20000400000 */
[C---:B------:R-:W-:Y:S01]  /*9030*/  FMUL R16, R70.reuse, R16 ;  /* 0x0000001046107220 */ /* 0x040fe20000400000 */
[C---:B------:R-:W-:Y:S01]  /*9040*/  FMUL R17, R70.reuse, R17 ;  /* 0x0000001146117220 */ /* 0x040fe20000400000 */
[C---:B------:R-:W-:Y:S01]  /*9050*/  FMUL R0, R70.reuse, R20 ;  /* 0x0000001446007220 */ /* 0x040fe20000400000 */
[C---:B------:R-:W-:Y:S01]  /*9060*/  FMUL R2, R70.reuse, R21 ;  /* 0x0000001546027220 */ /* 0x040fe20000400000 */
[C---:B------:R-:W-:Y:S01]  /*9070*/  FMUL R21, R70.reuse, R28 ;  /* 0x0000001c46157220 */ /* 0x040fe20000400000 */
[----:B------:R-:W-:Y:S02]  /*9080*/  HADD2.F32 R122, -RZ, R123.H0_H0 ;  /* 0x2000007bff7a7230 */ /* 0x000fe40000004100 */
[C---:B------:R-:W-:Y:S01]  /*9090*/  FMUL R6, R70.reuse, R6 ;  /* 0x0000000646067220 */ /* 0x040fe20000400000 */
[----:B------:R-:W-:Y:S02]  /*90a0*/  HADD2.F32 R72, -RZ, R136.H1_H1 ;  /* 0x30000088ff487230 */ /* 0x000fe40000004100 */
[C---:B------:R-:W-:Y:S01]  /*90b0*/  FMUL R7, R70.reuse, R7 ;  /* 0x0000000746077220 */ /* 0x040fe20000400000 */
[----:B------:R-:W-:Y:S02]  /*90c0*/  HADD2.F32 R75, -RZ, R137.H0_H0 ;  /* 0x20000089ff4b7230 */ /* 0x000fe40000004100 */
[C---:B------:R-:W-:Y:S01]  /*90d0*/  FFMA R6, R73.reuse, R3, R6 ;  /* 0x0000000349067223 */ /* 0x040fe20000000006 */
[----:B------:R-:W-:Y:S02]  /*90e0*/  HADD2.F32 R123, -RZ, R123.H1_H1 ;  /* 0x3000007bff7b7230 */ /* 0x000fe40000004100 */
[C---:B------:R-:W-:Y:S01]  /*90f0*/  FFMA R7, R73.reuse, R72, R7 ;  /* 0x0000004849077223 */ /* 0x040fe20000000007 */
[C---:B------:R-:W-:Y:S01]  /*9100*/  FFMA R8, R73.reuse, R74, R8 ;  /* 0x0000004a49087223 */ /* 0x040fe20000000008 */
[----:B------:R-:W-:Y:S01]  /*9110*/  FFMA R9, R73, R76, R9 ;  /* 0x0000004c49097223 */ /* 0x000fe20000000009 */
[--C-:B------:R-:W-:Y:S02]  /*9120*/  HADD2.F32 R126, -RZ, R127.reuse.H0_H0 ;  /* 0x2000007fff7e7230 */ /* 0x100fe40000004100 */
[C---:B------:R-:W-:Y:S01]  /*9130*/  FMUL R10, R70.reuse, R10 ;  /* 0x0000000a460a7220 */ /* 0x040fe20000400000 */
[----:B------:R-:W-:Y:S01]  /*9140*/  F2FP.SATFINITE.E4M3.F32.PACK_AB_MERGE_C R76, R7, R6, RZ ;  /* 0x00000006074c723e */ /* 0x000fe200048070ff */
[C---:B------:R-:W-:Y:S01]  /*9150*/  FMUL R7, R70.reuse, R24 ;  /* 0x0000001846077220 */ /* 0x040fe20000400000 */
[----:B------:R-:W-:Y:S02]  /*9160*/  HADD2.F32 R127, -RZ, R127.H1_H1 ;  /* 0x3000007fff7f7230 */ /* 0x000fe40000004100 */
[C---:B------:R-:W-:Y:S01]  /*9170*/  FFMA R10, R73.reuse, R75, R10 ;  /* 0x0000004b490a7223 */ /* 0x040fe2000000000a */
[----:B------:R-:W-:Y:S02]  /*9180*/  HADD2.F32 R72, -RZ, R130.H0_H0 ;  /* 0x20000082ff487230 */ /* 0x000fe40000004100 */
[C---:B------:R-:W-:Y:S01]  /*9190*/  FMUL R11, R70.reuse, R11 ;  /* 0x0000000b460b7220 */ /* 0x040fe20000400000 */
[--C-:B------:R-:W-:Y:S02]  /*91a0*/  HADD2.F32 R79, -RZ, R138.reuse.H0_H0 ;  /* 0x2000008aff4f7230 */ /* 0x100fe40000004100 */
[C---:B------:R-:W-:Y:S01]  /*91b0*/  FMUL R14, R70.reuse, R14 ;  /* 0x0000000e460e7220 */ /* 0x040fe20000400000 */
[----:B------:R-:W-:Y:S02]  /*91c0*/  HADD2.F32 R82, -RZ, R138.H1_H1 ;  /* 0x3000008aff527230 */ /* 0x000fe40000004100 */
[C---:B------:R-:W-:Y:S01]  /*91d0*/  FFMA R11, R73.reuse, R78, R11 ;  /* 0x0000004e490b7223 */ /* 0x040fe2000000000b */
[C---:B------:R-:W-:Y:S01]  /*91e0*/  FFMA R12, R73.reuse, R77, R12 ;  /* 0x0000004d490c7223 */ /* 0x040fe2000000000c */
[C---:B------:R-:W-:Y:S01]  /*91f0*/  FFMA R13, R73.reuse, R80, R13 ;  /* 0x00000050490d7223 */ /* 0x040fe2000000000d */
[----:B------:R-:W-:Y:S01]  /*9200*/  FFMA R14, R73, R79, R14 ;  /* 0x0000004f490e7223 */ /* 0x000fe2000000000e */
[----:B------:R-:W-:Y:S01]  /*9210*/  HADD2.F32 R75, -RZ, R130.H1_H1 ;  /* 0x30000082ff4b7230 */ /* 0x000fe20000004100 */
[----:B------:R-:W-:Y:S01]  /*9220*/  F2FP.SATFINITE.E4M3.F32.PACK_AB_MERGE_C R78, R11, R10, RZ ;  /* 0x0000000a0b4e723e */ /* 0x000fe200048070ff */
[C---:B------:R-:W-:Y:S01]  /*9230*/  FMUL R10, R70.reuse, R25 ;  /* 0x00000019460a7220 */ /* 0x040fe20000400000 */
[C---:B------:R-:W-:Y:S01]  /*9240*/  FMUL R25, R70.reuse, R32 ;  /* 0x0000002046197220 */ /* 0x040fe20000400000 */
        /* <DEDUP_REMOVED lines=8> */
[C---:B------:R-:W-:Y:S01]  /*92d0*/  FMUL R19, R70.reuse, R19 ;  /* 0x0000001346137220 */ /* 0x040fe20000400000 */
[--C-:B------:R-:W-:Y:S01]  /*92e0*/  HADD2.F32 R88, -RZ, R140.reuse.H0_H0 ;  /* 0x2000008cff587230 */ /* 0x100fe20000004100 */
[----:B------:R-:W-:Y:S01]  /*92f0*/  F2FP.SATFINITE.E4M3.F32.PACK_AB_MERGE_C R14, R15, R14, RZ ;  /* 0x0000000e0f0e723e */ /* 0x000fe200048070ff */
[----:B------:R-:W-:Y:S02]  /*9300*/  HADD2.F32 R89, -RZ, R140.H1_H1 ;  /* 0x3000008cff597230 */ /* 0x000fe40000004100 */
[C---:B------:R-:W-:Y:S01]  /*9310*/  FFMA R19, R73.reuse, R86, R19 ;  /* 0x0000005649137223 */ /* 0x040fe20000000013 */
[C---:B------:R-:W-:Y:S01]  /*9320*/  FFMA R0, R73.reuse, R85, R0 ;  /* 0x0000005549007223 */ /* 0x040fe20000000000 */
[----:B------:R-:W-:Y:S01]  /*9330*/  FFMA R2, R73, R87, R2 ;  /* 0x0000005749027223 */ /* 0x000fe20000000002 */
[C---:B------:R-:W-:Y:S01]  /*9340*/  FMUL R3, R70.reuse, R22 ;  /* 0x0000001646037220 */ /* 0x040fe20000400000 */
[C---:B------:R-:W-:Y:S01]  /*9350*/  FMUL R22, R70.reuse, R29 ;  /* 0x0000001d46167220 */ /* 0x040fe20000400000 */
[----:B------:R-:W-:Y:S01]  /*9360*/  F2FP.SATFINITE.E4M3.F32.PACK_AB_MERGE_C R18, R19, R18, RZ ;  /* 0x000000121312723e */ /* 0x000fe200048070ff */
[C---:B------:R-:W-:Y:S01]  /*9370*/  FMUL R29, R70.reuse, R36 ;  /* 0x00000024461d7220 */ /* 0x040fe20000400000 */
[C---:B------:R-:W-:Y:S01]  /*9380*/  FFMA R3, R73.reuse, R88, R3 ;  /* 0x0000005849037223 */ /* 0x040fe20000000003 */
[C---:B------:R-:W-:Y:S01]  /*9390*/  FMUL R6, R70.reuse, R23 ;  /* 0x0000001746067220 */ /* 0x040fe20000400000 */
[--C-:B------:R-:W-:Y:S02]  /*93a0*/  HADD2.F32 R92, -RZ, R141.reuse.H0_H0 ;  /* 0x2000008dff5c7230 */ /* 0x100fe40000004100 */
[C---:B------:R-:W-:Y:S01]  /*93b0*/  FMUL R11, R70.reuse, R26 ;  /* 0x0000001a460b7220 */ /* 0x040fe20000400000 */
[----:B------:R-:W-:Y:S02]  /*93c0*/  HADD2.F32 R93, -RZ, R141.H1_H1 ;  /* 0x3000008dff5d7230 */ /* 0x000fe40000004100 */
[C---:B------:R-:W-:Y:S01]  /*93d0*/  FFMA R6, R73.reuse, R89, R6 ;  /* 0x0000005949067223 */ /* 0x040fe20000000006 */
[C---:B------:R-:W-:Y:S01]  /*93e0*/  FFMA R7, R73.reuse, R90, R7 ;  /* 0x0000005a49077223 */ /* 0x040fe20000000007 */
[C---:B------:R-:W-:Y:S01]  /*93f0*/  FFMA R10, R73.reuse, R91, R10 ;  /* 0x0000005b490a7223 */ /* 0x040fe2000000000a */
[C---:B------:R-:W-:Y:S01]  /*9400*/  FFMA R11, R73.reuse, R92, R11 ;  /* 0x0000005c490b7223 */ /* 0x040fe2000000000b */
[----:B------:R-:W-:Y:S01]  /*9410*/  FMUL R26, R70, R33 ;  /* 0x00000021461a7220 */ /* 0x000fe20000400000 */
[----:B------:R-:W-:Y:S01]  /*9420*/  F2FP.SATFINITE.E4M3.F32.PACK_AB_MERGE_C R3, R6, R3, RZ ;  /* 0x000000030603723e */ /* 0x000fe200048070ff */
        /* <DEDUP_REMOVED lines=9> */
[C---:B------:R-:W-:Y:S01]  /*94c0*/  FMUL R30, R70.reuse, R37 ;  /* 0x00000025461e7220 */ /* 0x040fe20000400000 */
[C---:B------:R-:W-:Y:S01]  /*94d0*/  FMUL R37, R70.reuse, R44 ;  /* 0x0000002c46257220 */ /* 0x040fe20000400000 */
[C---:B------:R-:W-:Y:S01]  /*94e0*/  FMUL R24, R70.reuse, R31 ;  /* 0x0000001f46187220 */ /* 0x040fe20000400000 */
[--C-:B------:R-:W-:Y:S02]  /*94f0*/  HADD2.F32 R100, -RZ, R143.reuse.H0_H0 ;  /* 0x2000008fff647230 */ /* 0x100fe40000004100 */
[----:B------:R-:W-:Y:S01]  /*9500*/  FMUL R27, R70, R34 ;  /* 0x00000022461b7220 */ /* 0x000fe20000400000 */
[----:B------:R-:W-:Y:S02]  /*9510*/  HADD2.F32 R101, -RZ, R143.H1_H1 ;  /* 0x3000008fff657230 */ /* 0x000fe40000004100 */
[C---:B------:R-:W-:Y:S01]  /*9520*/  FFMA R24, R73.reuse, R97, R24 ;  /* 0x0000006149187223 */ /* 0x040fe20000000018 */
[C---:B------:R-:W-:Y:S01]  /*9530*/  FFMA R25, R73.reuse, R98, R25 ;  /* 0x0000006249197223 */ /* 0x040fe20000000019 */
[C---:B------:R-:W-:Y:S01]  /*9540*/  FFMA R26, R73.reuse, R99, R26 ;  /* 0x00000063491a7223 */ /* 0x040fe2000000001a */
[----:B------:R-:W-:Y:S01]  /*9550*/  F2FP.F16.E4M3.UNPACK_B R148, R148.H1 ;  /* 0x00000094ff94723e */ /* 0x000fe200030006ff */
[C---:B------:R-:W-:Y:S01]  /*9560*/  FFMA R27, R73.reuse, R100, R27 ;  /* 0x00000064491b7223 */ /* 0x040fe2000000001b */
[----:B------:R-:W-:Y:S01]  /*9570*/  F2FP.SATFINITE.E4M3.F32.PACK_AB_MERGE_C R6, R24, R23, RZ ;  /* 0x000000171806723e */ /* 0x000fe200048070ff */
[C---:B------:R-:W-:Y:S01]  /*9580*/  FMUL R34, R70.reuse, R41 ;  /* 0x0000002946227220 */ /* 0x040fe20000400000 */
[C---:B------:R-:W-:Y:S01]  /*9590*/  FMUL R41, R70.reuse, R48 ;  /* 0x0000003046297220 */ /* 0x040fe20000400000 */
[----:B------:R-:W-:Y:S01]  /*95a0*/  FMUL R28, R70, R35 ;  /* 0x00000023461c7220 */ /* 0x000fe20000400000 */
[----:B------:R-:W-:Y:S01]  /*95b0*/  F2FP.F16.E4M3.UNPACK_B R149, R149.H1 ;  /* 0x00000095ff95723e */ /* 0x000fe200030006ff */
[--C-:B------:R-:W-:Y:S01]  /*95c0*/  HADD2.F32 R104, -RZ, R144.reuse.H0_H0 ;  /* 0x20000090ff687230 */ /* 0x100fe20000004100 */
[----:B------:R-:W-:Y:S01]  /*95d0*/  F2FP.SATFINITE.E4M3.F32.PACK_AB_MERGE_C R6, R22, R21, R6 ;  /* 0x000000151606723e */ /* 0x000fe20004807006 */
[C---:B------:R-:W-:Y:S01]  /*95e0*/  FFMA R28, R73.reuse, R101, R28 ;  /* 0x00000065491c7223 */ /* 0x040fe2000000001c */
[C---:B------:R-:W-:Y:S01]  /*95f0*/  FFMA R29, R73.reuse, R102, R29 ;  /* 0x00000066491d7223 */ /* 0x040fe2000000001d */
[C---:B------:R-:W-:Y:S01]  /*9600*/  FFMA R30, R73.reuse, R103, R30 ;  /* 0x00000067491e7223 */ /* 0x040fe2000000001e */
[----:B------:R-:W-:Y:S02]  /*9610*/  HADD2.F32 R105, -RZ, R144.H1_H1 ;  /* 0x30000090ff697230 */ /* 0x000fe40000004100 */
[C---:B------:R-:W-:Y:S01]  /*9620*/  FMUL R31, R70.reuse, R38 ;  /* 0x00000026461f7220 */ /* 0x040fe20000400000 */
[----:B------:R-:W-:Y:S01]  /*9630*/  F2FP.F16.E4M3.UNPACK_B R150, R150.H1 ;  /* 0x00000096ff96723e */ /* 0x000fe200030006ff */
[C---:B------:R-:W-:Y:S01]  /*9640*/  FMUL R38, R70.reuse, R45 ;  /* 0x0000002d46267220 */ /* 0x040fe20000400000 */
[C---:B------:R-:W-:Y:S01]  /*9650*/  FMUL R45, R70.reuse, R52 ;  /* 0x00000034462d7220 */ /* 0x040fe20000400000 */
[----:B------:R-:W-:Y:S01]  /*9660*/  F2FP.F16.E4M3.UNPACK_B R151, R151.H1 ;  /* 0x00000097ff97723e */ /* 0x000fe200030006ff */
[----:B------:R-:W-:Y:S01]  /*9670*/  FFMA R31, R73, R104, R31 ;  /* 0x00000068491f7223 */ /* 0x000fe2000000001f */
[----:B------:R-:W-:Y:S01]  /*9680*/  FMUL R52, R70, R59 ;  /* 0x0000003b46347220 */ /* 0x000fe20000400000 */
[----:B------:R-:W-:Y:S01]  /*9690*/  IADD3 R68, PT, PT, R68, 0x1, RZ ;  /* 0x0000000144447810 */ /* 0x000fe20007ffe0ff */
[C---:B------:R-:W-:Y:S01]  /*96a0*/  FMUL R59, R70.reuse, R66 ;  /* 0x00000042463b7220 */ /* 0x040fe20000400000 */
[----:B------:R-:W-:Y:S01]  /*96b0*/  F2FP.SATFINITE.E4M3.F32.PACK_AB_MERGE_C R66, R13, R12, R14 ;  /* 0x0000000c0d42723e */ /* 0x000fe2000480700e */
[C---:B------:R-:W-:Y:S01]  /*96c0*/  FMUL R32, R70.reuse, R39 ;  /* 0x0000002746207220 */ /* 0x040fe20000400000 */
[--C-:B------:R-:W-:Y:S02]  /*96d0*/  HADD2.F32 R108, -RZ, R145.reuse.H0_H0 ;  /* 0x20000091ff6c7230 */ /* 0x100fe40000004100 */
[C---:B------:R-:W-:Y:S01]  /*96e0*/  FMUL R35, R70.reuse, R42 ;  /* 0x0000002a46237220 */ /* 0x040fe20000400000 */
[----:B------:R-:W-:Y:S02]  /*96f0*/  HADD2.F32 R109, -RZ, R145.H1_H1 ;  /* 0x30000091ff6d7230 */ /* 0x000fe40000004100 */
[C---:B------:R-:W-:Y:S01]  /*9700*/  FFMA R32, R73.reuse, R105, R32 ;  /* 0x0000006949207223 */ /* 0x040fe20000000020 */
[----:B------:R-:W-:Y:S01]  /*9710*/  FMUL R36, R70, R43 ;  /* 0x0000002b46247220 */ /* 0x000fe20000400000 */
[C---:B------:R-:W-:Y:S01]  /*9720*/  FFMA R33, R73.reuse, R106, R33 ;  /* 0x0000006a49217223 */ /* 0x040fe20000000021 */
[C---:B------:R-:W-:Y:S01]  /*9730*/  FFMA R34, R73.reuse, R107, R34 ;  /* 0x0000006b49227223 */ /* 0x040fe20000000022 */
[--C-:B------:R-:W-:Y:S01]  /*9740*/  HADD2.F32 R112, -RZ, R146.reuse.H0_H0 ;  /* 0x20000092ff707230 */ /* 0x100fe20000004100 */
[----:B------:R-:W-:Y:S01]  /*9750*/  F2FP.SATFINITE.E4M3.F32.PACK_AB_MERGE_C R32, R32, R31, RZ ;  /* 0x0000001f2020723e */ /* 0x000fe200048070ff */
[C---:B------:R-:W-:Y:S01]  /*9760*/  FFMA R35, R73.reuse, R108, R35 ;  /* 0x0000006c49237223 */ /* 0x040fe20000000023 */
[----:B------:R-:W-:Y:S02]  /*9770*/  HADD2.F32 R113, -RZ, R146.H1_H1 ;  /* 0x30000092ff717230 */ /* 0x000fe40000004100 */
[----:B------:R-:W-:Y:S01]  /*9780*/  FMUL R39, R70, R46 ;  /* 0x0000002e46277220 */ /* 0x000fe20000400000 */
[----:B------:R-:W-:Y:S01]  /*9790*/  F2FP.SATFINITE.E4M3.F32.PACK_AB_MERGE_C R32, R30, R29, R32 ;  /* 0x0000001d1e20723e */ /* 0x000fe20004807020 */
[C---:B------:R-:W-:Y:S01]  /*97a0*/  FFMA R36, R73.reuse, R109, R36 ;  /* 0x0000006d49247223 */ /* 0x040fe20000000024 */
[C---:B------:R-:W-:Y:S01]  /*97b0*/  FMUL R40, R70.reuse, R47 ;  /* 0x0000002f46287220 */ /* 0x040fe20000400000 */
[C---:B------:R-:W-:Y:S01]  /*97c0*/  FFMA R37, R73.reuse, R110, R37 ;  /* 0x0000006e49257223 */ /* 0x040fe20000000025 */
[C---:B------:R-:W-:Y:S01]  /*97d0*/  FFMA R38, R73.reuse, R111, R38 ;  /* 0x0000006f49267223 */ /* 0x040fe20000000026 */
[C---:B------:R-:W-:Y:S01]  /*97e0*/  FMUL R42, R70.reuse, R49 ;  /* 0x00000031462a7220 */ /* 0x040fe20000400000 */
[--C-:B------:R-:W-:Y:S02]  /*97f0*/  HADD2.F32 R116, -RZ, R147.reuse.H0_H0 ;  /* 0x20000093ff747230 */ /* 0x100fe40000004100 */
[C---:B------:R-:W-:Y:S01]  /*9800*/  FFMA R39, R73.reuse, R112, R39 ;  /* 0x0000007049277223 */ /* 0x040fe20000000027 */
[----:B------:R-:W-:Y:S02]  /*9810*/  HADD2.F32 R117, -RZ, R147.H1_H1 ;  /* 0x30000093ff757230 */ /* 0x000fe40000004100 */
[C---:B------:R-:W-:Y:S01]  /*9820*/  FMUL R43, R70.reuse, R50 ;  /* 0x00000032462b7220 */ /* 0x040fe20000400000 */
[C---:B------:R-:W-:Y:S01]  /*9830*/  FFMA R40, R73.reuse, R113, R40 ;  /* 0x0000007149287223 */ /* 0x040fe20000000028 */
[C---:B------:R-:W-:Y:S01]  /*9840*/  FMUL R44, R70.reuse, R51 ;  /* 0x00000033462c7220 */ /* 0x040fe20000400000 */
[C---:B------:R-:W-:Y:S01]  /*9850*/  FFMA R41, R73.reuse, R114, R41 ;  /* 0x0000007249297223 */ /* 0x040fe20000000029 */
[C---:B------:R-:W-:Y:S01]  /*9860*/  FMUL R50, R70.reuse, R57 ;  /* 0x0000003946327220 */ /* 0x040fe20000400000 */
[C---:B------:R-:W-:Y:S01]  /*9870*/  FMUL R57, R70.reuse, R64 ;  /* 0x0000004046397220 */ /* 0x040fe20000400000 */
[----:B------:R-:W-:Y:S01]  /*9880*/  FFMA R42, R73, R115, R42 ;  /* 0x00000073492a7223 */ /* 0x000fe2000000002a */
[C---:B------:R-:W-:Y:S01]  /*9890*/  FMUL R46, R70.reuse, R53 ;  /* 0x00000035462e7220 */ /* 0x040fe20000400000 */
[--C-:B------:R-:W-:Y:S01]  /*98a0*/  HADD2.F32 R120, -RZ, R148.reuse.H0_H0 ;  /* 0x20000094ff787230 */ /* 0x100fe20000004100 */
[----:B------:R-:W-:Y:S01]  /*98b0*/  F2FP.SATFINITE.E4M3.F32.PACK_AB_MERGE_C R64, R5, R4, R76 ;  /* 0x000000040540723e */ /* 0x000fe2000480704c */
[C---:B------:R-:W-:Y:S01]  /*98c0*/  FMUL R51, R70.reuse, R58 ;  /* 0x0000003a46337220 */ /* 0x040fe20000400000 */
[C---:B------:R-:W-:Y:S01]  /*98d0*/  FMUL R53, R70.reuse, R60 ;  /* 0x0000003c46357220 */ /* 0x040fe20000400000 */
[C---:B------:R-:W-:Y:S01]  /*98e0*/  FFMA R43, R73.reuse, R116, R43 ;  /* 0x00000074492b7223 */ /* 0x040fe2000000002b */
[----:B------:R-:W-:Y:S02]  /*98f0*/  HADD2.F32 R121, -RZ, R148.H1_H1 ;  /* 0x30000094ff797230 */ /* 0x000fe40000004100 */
[C---:B------:R-:W-:Y:S01]  /*9900*/  FMUL R47, R70.reuse, R54 ;  /* 0x00000036462f7220 */ /* 0x040fe20000400000 */
[C---:B------:R-:W-:Y:S01]  /*9910*/  FMUL R58, R70.reuse, R65 ;  /* 0x00000041463a7220 */ /* 0x040fe20000400000 */
[----:B------:R-:W-:Y:S01]  /*9920*/  FMUL R60, R70, R67 ;  /* 0x00000043463c7220 */ /* 0x000fe20000400000 */
[----:B------:R-:W-:Y:S01]  /*9930*/  F2FP.SATFINITE.E4M3.F32.PACK_AB_MERGE_C R5, R20, R11, RZ ;  /* 0x0000000b1405723e */ /* 0x000fe200048070ff */
[----:B------:R-:W-:Y:S01]  /*9940*/  FFMA R44, R73, R117, R44 ;  /* 0x00000075492c7223 */ /* 0x000fe2000000002c */
[C---:B------:R-:W-:Y:S01]  /*9950*/  FMUL R48, R70.reuse, R55 ;  /* 0x0000003746307220 */ /* 0x040fe20000400000 */
[----:B------:R-:W-:Y:S01]  /*9960*/  F2FP.SATFINITE.E4M3.F32.PACK_AB_MERGE_C R65, R9, R8, R78 ;  /* 0x000000080941723e */ /* 0x000fe2000480704e */
[----:B------:R-:W-:Y:S01]  /*9970*/  FFMA R45, R73, R118, R45 ;  /* 0x00000076492d7223 */ /* 0x000fe2000000002d */
[----:B------:R-:W-:Y:S01]  /*9980*/  F2FP.SATFINITE.E4M3.F32.PACK_AB_MERGE_C R67, R17, R16, R18 ;  /* 0x000000101143723e */ /* 0x000fe20004807012 */
[----:B------:R-:W-:Y:S01]  /*9990*/  FMUL R49, R70, R56 ;  /* 0x0000003846317220 */ /* 0x000fe20000400000 */
[C---:B------:R-:W-:Y:S01]  /*99a0*/  FFMA R46, R73.reuse, R119, R46 ;  /* 0x00000077492e7223 */ /* 0x040fe2000000002e */
[--C-:B------:R-:W-:Y:S02]  /*99b0*/  HADD2.F32 R124, -RZ, R149.reuse.H0_H0 ;  /* 0x20000095ff7c7230 */ /* 0x100fe40000004100 */
[C---:B------:R-:W-:Y:S01]  /*99c0*/  FFMA R47, R73.reuse, R120, R47 ;  /* 0x00000078492f7223 */ /* 0x040fe2000000002f */
[----:B------:R1:W-:Y:S01]  /*99d0*/  STS.128 [R165+UR49+0x6200], R64 ;  /* 0x00620040a5007988 */ /* 0x0003e20008000c31 */
[----:B------:R-:W-:Y:S01]  /*99e0*/  HADD2.F32 R125, -RZ, R149.H1_H1 ;  /* 0x30000095ff7d7230 */ /* 0x000fe20000004100 */
[----:B------:R-:W-:Y:S01]  /*99f0*/  F2FP.SATFINITE.E4M3.F32.PACK_AB_MERGE_C R5, R10, R7, R5 ;  /* 0x000000070a05723e */ /* 0x000fe20004807005 */
[C---:B------:R-:W-:Y:S01]  /*9a00*/  FFMA R48, R73.reuse, R121, R48 ;  /* 0x0000007949307223 */ /* 0x040fe20000000030 */
[----:B------:R-:W-:Y:S01]  /*9a10*/  F2FP.SATFINITE.E4M3.F32.PACK_AB_MERGE_C R7, R28, R27, RZ ;  /* 0x0000001b1c07723e */ /* 0x000fe200048070ff */
        /* <DEDUP_REMOVED lines=8> */
[----:B------:R-:W-:Y:S01]  /*9aa0*/  FMUL R56, R70, R63 ;  /* 0x0000003f46387220 */ /* 0x000fe20000400000 */
[----:B------:R-:W-:Y:S01]  /*9ab0*/  F2FP.SATFINITE.E4M3.F32.PACK_AB_MERGE_C R4, R2, R0, R3 ;  /* 0x000000000204723e */ /* 0x000fe20004807003 */
[C---:B------:R-:W-:Y:S01]  /*9ac0*/  FFMA R53, R73.reuse, R126, R53 ;  /* 0x0000007e49357223 */ /* 0x040fe20000000035 */
[----:B------:R-:W-:Y:S01]  /*9ad0*/  F2FP.SATFINITE.E4M3.F32.PACK_AB_MERGE_C R7, R26, R25, R7 ;  /* 0x000000191a07723e */ /* 0x000fe20004807007 */
[C---:B------:R-:W-:Y:S01]  /*9ae0*/  FFMA R54, R73.reuse, R127, R54 ;  /* 0x0000007f49367223 */ /* 0x040fe20000000036 */
[--C-:B------:R-:W-:Y:S02]  /*9af0*/  HADD2.F32 R74, -RZ, R151.reuse.H0_H0 ;  /* 0x20000097ff4a7230 */ /* 0x100fe40000004100 */
[C---:B------:R-:W-:Y:S01]  /*9b00*/  FFMA R55, R73.reuse, R128, R55 ;  /* 0x0000008049377223 */ /* 0x040fe20000000037 */
[----:B------:R-:W-:Y:S01]  /*9b10*/  HADD2.F32 R131, -RZ, R151.H1_H1 ;  /* 0x30000097ff837230 */ /* 0x000fe20000004100 */
[----:B------:R1:W-:Y:S01]  /*9b20*/  STS.128 [R180+0x6010], R4 ;  /* 0x00601004b4007388 */ /* 0x0003e20000000c00 */
[----:B------:R-:W-:Y:S01]  /*9b30*/  F2FP.SATFINITE.E4M3.F32.PACK_AB_MERGE_C R35, R36, R35, RZ ;  /* 0x000000232423723e */ /* 0x000fe200048070ff */
[C---:B------:R-:W-:Y:S01]  /*9b40*/  FFMA R56, R73.reuse, R129, R56 ;  /* 0x0000008149387223 */ /* 0x040fe20000000038 */
[----:B------:R-:W-:Y:S01]  /*9b50*/  F2FP.SATFINITE.E4M3.F32.PACK_AB_MERGE_C R39, R40, R39, RZ ;  /* 0x000000272827723e */ /* 0x000fe200048070ff */
[C---:B------:R-:W-:Y:S01]  /*9b60*/  FFMA R57, R73.reuse, R72, R57 ;  /* 0x0000004849397223 */ /* 0x040fe20000000039 */
[----:B------:R-:W-:Y:S01]  /*9b70*/  F2FP.SATFINITE.E4M3.F32.PACK_AB_MERGE_C R43, R44, R43, RZ ;  /* 0x0000002b2c2b723e */ /* 0x000fe200048070ff */
[C---:B------:R-:W-:Y:S01]  /*9b80*/  FFMA R58, R73.reuse, R75, R58 ;  /* 0x0000004b493a7223 */ /* 0x040fe2000000003a */
[C---:B------:R-:W-:Y:S01]  /*9b90*/  FFMA R59, R73.reuse, R74, R59 ;  /* 0x0000004a493b7223 */ /* 0x040fe2000000003b */
[----:B------:R-:W-:Y:S01]  /*9ba0*/  F2FP.SATFINITE.E4M3.F32.PACK_AB_MERGE_C R33, R34, R33, R35 ;  /* 0x000000212221723e */ /* 0x000fe20004807023 */
        /* <DEDUP_REMOVED lines=11> */
[----:B------:R-:W-:Y:S05]  /*9c60*/  F2FP.SATFINITE.E4M3.F32.PACK_AB_MERGE_C R51, R58, R57, R59 ;  /* 0x000000393a33723e */ /* 0x000fea000480703b */
        /* <DEDUP_REMOVED lines=10> */
[----:B------:R-:W-:Y:S02]  /*9d10*/  UIADD3 UR40, UPT, UPT, UR49, 0x6200, URZ ;  /* 0x0000620031287890 */ /* 0x000fe4000fffe0ff */
[----:B------:R-:W-:Y:S02]  /*9d20*/  UIADD3 UR41, UPT, UPT, UR50, 0x40, URZ ;  /* 0x0000004032297890 */ /* 0x000fe4000fffe0ff */
[----:B--2---:R-:W-:Y:S04]  /*9d30*/  UIADD3 UR4, UP0, UPT, UR6, 0x780, URZ ;  /* 0x0000078006047890 */ /* 0x004fe8000ff1e0ff */
[----:B------:R-:W-:Y:S09]  /*9d40*/  UIADD3.X UR5, UPT, UPT, URZ, UR7, URZ, UP0, !UPT ;  /* 0x00000007ff057290 */ /* 0x000ff200087fe4ff */
[----:B------:R2:W-:Y:S01]  /*9d50*/  UTMASTG.5D [UR40], [UR4] ;  /* 0x00000028040073b5 */ /* 0x0005e20008020000 */
[----:B------:R0:W-:Y:S01]  /*9d60*/  UTMACMDFLUSH ;  /* 0x00000000000079b7 */ /* 0x0001e20000000000 */
[----:B--2---:R-:W-:Y:S04]  /*9d70*/  DEPBAR.LE SB0, 0x1 ;  /* 0x000080400000791a */ /* 0x004fe80000000000 */
.L_x_105:
[----:B------:R-:W-:Y:S05]  /*9d80*/  BSYNC.RECONVERGENT B0 ;  /* 0x0000000000007941 */ /* 0x000fea0003800200 */
.L_x_104:
[----:B------:R-:W-:Y:S01]  /*9d90*/  R2UR UR5, R135 ;  /* 0x00000000870572ca */ /* 0x000fe200000e0000 */
[----:B------:R-:W-:Y:S01]  /*9da0*/  BAR.SYNC.DEFER_BLOCKING 0x1, 0x80 ;  /* 0x0042000000007b1d */ /* 0x000fe20000010000 */
[----:B------:R-:W-:Y:S01]  /*9db0*/  R2UR UR4, R160 ;  /* 0x00000000a00472ca */ /* 0x000fe200000e0000 */
[----:B------:R-:W-:Y:S01]  /*9dc0*/  UISETP.NE.AND UP0, UPT, UR53, URZ, UPT ;  /* 0x000000ff3500728c */ /* 0x000fe2000bf05270 */
[C---:B------:R-:W-:Y:S02]  /*9dd0*/  ISETP.NE.AND P0, PT, R68.reuse, 0x2, PT ;  /* 0x000000024400780c */ /* 0x040fe40003f05270 */
[----:B------:R-:W-:Y:S02]  /*9de0*/  LOP3.LUT R163, R163, 0x1, RZ, 0x3c, !PT ;  /* 0x00000001a3a37812 */ /* 0x000fe400078e3cff */
[----:B------:R-:W-:Y:S02]  /*9df0*/  SEL R3, RZ, 0x1, P0 ;  /* 0x00000001ff037807 */ /* 0x000fe40000000000 */
[----:B------:R-:W-:Y:S02]  /*9e00*/  SEL R68, R68, RZ, P0 ;  /* 0x000000ff44447207 */ /* 0x000fe40000000000 */
[----:B------:R-:W-:Y:S01]  /*9e10*/  LOP3.LUT R164, R164, R3, RZ, 0x3c, !PT ;  /* 0x00000003a4a47212 */ /* 0x000fe200078e3cff */
[----:B------:R-:W-:Y:S02]  /*9e20*/  UIADD3 UR23, UPT, UPT, UR36, UR5, URZ ;  /* 0x0000000524177290 */ /* 0x000fe4000fffe0ff */
[----:B------:R-:W-:Y:S01]  /*9e30*/  UIADD3 UR28, UPT, UPT, UR37, UR4, URZ ;  /* 0x00000004251c7290 */ /* 0x000fe2000fffe0ff */
[----:B------:R-:W-:Y:S01]  /*9e40*/  UMOV UR51, UR62 ;  /* 0x0000003e00337c82 */ /* 0x000fe20008000000 */
[----:B------:R-:W-:Y:S10]  /*9e50*/  BRA.U UP0, `(.L_x_106) ;  /* 0xffffffbd00e47547 */ /* 0x000ff4000b83ffff */
[----:B------:R-:W-:Y:S05]  /*9e60*/  EXIT ;  /* 0x000000000000794d */ /* 0x000fea0003800000 */
.L_x_20:
[----:B------:R-:W-:Y:S07]  /*9e70*/  MOV R0, UR41 ;  /* 0x0000002900007c02 */ /* 0x000fee0008000f00 */
.L_x_107:
[----:B--2---:R2:W4:Y:S02]  /*9e80*/  SYNCS.PHASECHK.TRANS64.TRYWAIT P0, [R0+URZ+0x60], R5 ;  /* 0x00006005000075a7 */ /* 0x00452400080011ff */
[----:B----4-:R-:W-:Y:S05]  /*9e90*/  @!P0 NANOSLEEP.SYNCS 0x989680 ;  /* 0x009896800000895d */ /* 0x010fea0003900000 */
[----:B------:R-:W4:Y:S02]  /*9ea0*/  @!P0 SYNCS.PHASECHK.TRANS64 P0, [R0+URZ+0x60], R5 ;  /* 0x00006005000085a7 */ /* 0x000f2400080010ff */
[----:B----4-:R-:W-:Y:S05]  /*9eb0*/  @!P0 BRA `(.L_x_107) ;  /* 0xfffffffc00f08947 */ /* 0x010fea000383ffff */
[----:B------:R-:W-:Y:S05]  /*9ec0*/  BRA `(.L_x_19) ;  /* 0xffffff7c00e07947 */ /* 0x000fea000383ffff */
.L_x_26:
[----:B------:R-:W-:Y:S07]  /*9ed0*/  MOV R0, UR33 ;  /* 0x0000002100007c02 */ /* 0x000fee0008000f00 */
.L_x_108:
[----:B-1----:R1:W2:Y:S02]  /*9ee0*/  SYNCS.PHASECHK.TRANS64.TRYWAIT P0, [R0+URZ+0x60], R5 ;  /* 0x00006005000075a7 */ /* 0x0022a400080011ff */
[----:B--2---:R-:W-:Y:S05]  /*9ef0*/  @!P0 NANOSLEEP.SYNCS 0x989680 ;  /* 0x009896800000895d */ /* 0x004fea0003900000 */
[----:B------:R-:W2:Y:S02]  /*9f00*/  @!P0 SYNCS.PHASECHK.TRANS64 P0, [R0+URZ+0x60], R5 ;  /* 0x00006005000085a7 */ /* 0x000ea400080010ff */
[----:B--2---:R-:W-:Y:S05]  /*9f10*/  @!P0 BRA `(.L_x_108) ;  /* 0xfffffffc00f08947 */ /* 0x004fea000383ffff */
[----:B------:R-:W-:Y:S05]  /*9f20*/  BRA `(.L_x_25) ;  /* 0xffffff8400387947 */ /* 0x000fea000383ffff */
.L_x_30:
[----:B-1----:R-:W-:-:S07]  /*9f30*/  MOV R0, UR44 ;  /* 0x0000002c00007c02 */ /* 0x002fce0008000f00 */
.L_x_109:
[----:B-1----:R1:W2:Y:S02]  /*9f40*/  SYNCS.PHASECHK.TRANS64.TRYWAIT P0, [R0+URZ+0xf0], R3 ;  /* 0x0000f003000075a7 */ /* 0x0022a400080011ff */
[----:B--2---:R-:W-:Y:S05]  /*9f50*/  @!P0 NANOSLEEP.SYNCS 0x989680 ;  /* 0x009896800000895d */ /* 0x004fea0003900000 */
[----:B------:R-:W2:Y:S02]  /*9f60*/  @!P0 SYNCS.PHASECHK.TRANS64 P0, [R0+URZ+0xf0], R3 ;  /* 0x0000f003000085a7 */ /* 0x000ea400080010ff */
[----:B--2---:R-:W-:Y:S05]  /*9f70*/  @!P0 BRA `(.L_x_109) ;  /* 0xfffffffc00f08947 */ /* 0x004fea000383ffff */
[----:B------:R-:W-:Y:S05]  /*9f80*/  BRA `(.L_x_110) ;  /* 0xffffff8800147947 */ /* 0x000fea000383ffff */
.L_x_34:
[----:B------:R-:W-:-:S07]  /*9f90*/  MOV R0, UR4 ;  /* 0x0000000400007c02 */ /* 0x000fce0008000f00 */
.L_x_111:
[----:B-1----:R1:W2:Y:S02]  /*9fa0*/  SYNCS.PHASECHK.TRANS64.TRYWAIT P0, [R0+URZ], R3 ;  /* 0x00000003000075a7 */ /* 0x0022a400080011ff */
[----:B--2---:R-:W-:Y:S05]  /*9fb0*/  @!P0 NANOSLEEP.SYNCS 0x989680 ;  /* 0x009896800000895d */ /* 0x004fea0003900000 */
[----:B------:R-:W2:Y:S02]  /*9fc0*/  @!P0 SYNCS.PHASECHK.TRANS64 P0, [R0+URZ], R3 ;  /* 0x00000003000085a7 */ /* 0x000ea400080010ff */
[----:B--2---:R-:W-:Y:S05]  /*9fd0*/  @!P0 BRA `(.L_x_111) ;  /* 0xfffffffc00f08947 */ /* 0x004fea000383ffff */
[----:B------:R-:W-:Y:S05]  /*9fe0*/  BRA `(.L_x_112) ;  /* 0xffffff8c00a87947 */ /* 0x000fea000383ffff */
.L_x_35:
[----:B------:R-:W-:-:S07]  /*9ff0*/  MOV R0, UR5 ;  /* 0x0000000500007c02 */ /* 0x000fce0008000f00 */
.L_x_113:
[----:B-1----:R1:W2:Y:S02]  /*a000*/  SYNCS.PHASECHK.TRANS64.TRYWAIT P0, [R0+URZ], R3 ;  /* 0x00000003000075a7 */ /* 0x0022a400080011ff */
[----:B--2---:R-:W-:Y:S05]  /*a010*/  @!P0 NANOSLEEP.SYNCS 0x989680 ;  /* 0x009896800000895d */ /* 0x004fea0003900000 */
[----:B------:R-:W2:Y:S02]  /*a020*/  @!P0 SYNCS.PHASECHK.TRANS64 P0, [R0+URZ], R3 ;  /* 0x00000003000085a7 */ /* 0x000ea400080010ff */
[----:B--2---:R-:W-:Y:S05]  /*a030*/  @!P0 BRA `(.L_x_113) ;  /* 0xfffffffc00f08947 */ /* 0x004fea000383ffff */
[----:B------:R-:W-:Y:S05]  /*a040*/  BRA `(.L_x_114) ;  /* 0xffffff8c00b87947 */ /* 0x000fea000383ffff */
.L_x_36:
[----:B------:R-:W-:-:S07]  /*a050*/  MOV R0, UR5 ;  /* 0x0000000500007c02 */ /* 0x000fce0008000f00 */
.L_x_115:
[----:B-1----:R1:W2:Y:S02]  /*a060*/  SYNCS.PHASECHK.TRANS64.TRYWAIT P0, [R0+URZ], R3 ;  /* 0x00000003000075a7 */ /* 0x0022a400080011ff */
[----:B--2---:R-:W-:Y:S05]  /*a070*/  @!P0 NANOSLEEP.SYNCS 0x989680 ;  /* 0x009896800000895d */ /* 0x004fea0003900000 */
[----:B------:R-:W2:Y:S02]  /*a080*/  @!P0 SYNCS.PHASECHK.TRANS64 P0, [R0+URZ], R3 ;  /* 0x00000003000085a7 */ /* 0x000ea400080010ff */
[----:B--2---:R-:W-:Y:S05]  /*a090*/  @!P0 BRA `(.L_x_115) ;  /* 0xfffffffc00f08947 */ /* 0x004fea000383ffff */
[----:B------:R-:W-:Y:S05]  /*a0a0*/  BRA `(.L_x_116) ;  /* 0xffffff8c00c87947 */ /* 0x000fea000383ffff */
.L_x_37:
[----:B------:R-:W-:-:S07]  /*a0b0*/  MOV R0, UR5 ;  /* 0x0000000500007c02 */ /* 0x000fce0008000f00 */
.L_x_117:
[----:B-1----:R1:W2:Y:S02]  /*a0c0*/  SYNCS.PHASECHK.TRANS64.TRYWAIT P0, [R0+URZ], R3 ;  /* 0x00000003000075a7 */ /* 0x0022a400080011ff */
[----:B--2---:R-:W-:Y:S05]  /*a0d0*/  @!P0 NANOSLEEP.SYNCS 0x989680 ;  /* 0x009896800000895d */ /* 0x004fea0003900000 */
[----:B------:R-:W2:Y:S02]  /*a0e0*/  @!P0 SYNCS.PHASECHK.TRANS64 P0, [R0+URZ], R3 ;  /* 0x00000003000085a7 */ /* 0x000ea400080010ff */
[----:B--2---:R-:W-:Y:S05]  /*a0f0*/  @!P0 BRA `(.L_x_117) ;  /* 0xfffffffc00f08947 */ /* 0x004fea000383ffff */
[----:B------:R-:W-:Y:S05]  /*a100*/  BRA `(.L_x_118) ;  /* 0xffffff8c00d87947 */ /* 0x000fea000383ffff */
.L_x_38:
[----:B------:R-:W-:-:S07]  /*a110*/  MOV R0, UR5 ;  /* 0x0000000500007c02 */ /* 0x000fce0008000f00 */
.L_x_119:
[----:B-1----:R1:W2:Y:S02]  /*a120*/  SYNCS.PHASECHK.TRANS64.TRYWAIT P0, [R0+URZ], R3 ;  /* 0x00000003000075a7 */ /* 0x0022a400080011ff */
[----:B--2---:R-:W-:Y:S05]  /*a130*/  @!P0 NANOSLEEP.SYNCS 0x989680 ;  /* 0x009896800000895d */ /* 0x004fea0003900000 */
[----:B------:R-:W2:Y:S02]  /*a140*/  @!P0 SYNCS.PHASECHK.TRANS64 P0, [R0+URZ], R3 ;  /* 0x00000003000085a7 */ /* 0x000ea400080010ff */
[----:B--2---:R-:W-:Y:S05]  /*a150*/  @!P0 BRA `(.L_x_119) ;  /* 0xfffffffc00f08947 */ /* 0x004fea000383ffff */
[----:B------:R-:W-:Y:S05]  /*a160*/  BRA `(.L_x_120) ;  /* 0xffffff8c00e87947 */ /* 0x000fea000383ffff */
.L_x_39:
[----:B------:R-:W-:-:S07]  /*a170*/  MOV R0, UR5 ;  /* 0x0000000500007c02 */ /* 0x000fce0008000f00 */
.L_x_121:
[----:B-1----:R1:W2:Y:S02]  /*a180*/  SYNCS.PHASECHK.TRANS64.TRYWAIT P0, [R0+URZ], R3 ;  /* 0x00000003000075a7 */ /* 0x0022a400080011ff */
[----:B--2---:R-:W-:Y:S05]  /*a190*/  @!P0 NANOSLEEP.SYNCS 0x989680 ;  /* 0x009896800000895d */ /* 0x004fea0003900000 */
[----:B------:R-:W2:Y:S02]  /*a1a0*/  @!P0 SYNCS.PHASECHK.TRANS64 P0, [R0+URZ], R3 ;  /* 0x00000003000085a7 */ /* 0x000ea400080010ff */
[----:B--2---:R-:W-:Y:S05]  /*a1b0*/  @!P0 BRA `(.L_x_121) ;  /* 0xfffffffc00f08947 */ /* 0x004fea000383ffff */
[----:B------:R-:W-:Y:S05]  /*a1c0*/  BRA `(.L_x_122) ;  /* 0xffffff8c00f87947 */ /* 0x000fea000383ffff */
.L_x_40:
[----:B------:R-:W-:-:S07]  /*a1d0*/  MOV R0, UR5 ;  /* 0x0000000500007c02 */ /* 0x000fce0008000f00 */
.L_x_123:
[----:B-1----:R1:W2:Y:S02]  /*a1e0*/  SYNCS.PHASECHK.TRANS64.TRYWAIT P0, [R0+URZ], R3 ;  /* 0x00000003000075a7 */ /* 0x0022a400080011ff */
[----:B--2---:R-:W-:Y:S05]  /*a1f0*/  @!P0 NANOSLEEP.SYNCS 0x989680 ;  /* 0x009896800000895d */ /* 0x004fea0003900000 */
[----:B------:R-:W2:Y:S02]  /*a200*/  @!P0 SYNCS.PHASECHK.TRANS64 P0, [R0+URZ], R3 ;  /* 0x00000003000085a7 */ /* 0x000ea400080010ff */
[----:B--2---:R-:W-:Y:S05]  /*a210*/  @!P0 BRA `(.L_x_123) ;  /* 0xfffffffc00f08947 */ /* 0x004fea000383ffff */
[----:B------:R-:W-:Y:S05]  /*a220*/  BRA `(.L_x_124) ;  /* 0xffffff9000087947 */ /* 0x000fea000383ffff */
.L_x_41:
[----:B------:R-:W-:-:S07]  /*a230*/  MOV R0, UR5 ;  /* 0x0000000500007c02 */ /* 0x000fce0008000f00 */
.L_x_125:
[----:B-1----:R1:W2:Y:S02]  /*a240*/  SYNCS.PHASECHK.TRANS64.TRYWAIT P0, [R0+URZ], R3 ;  /* 0x00000003000075a7 */ /* 0x0022a400080011ff */
[----:B--2---:R-:W-:Y:S05]  /*a250*/  @!P0 NANOSLEEP.SYNCS 0x989680 ;  /* 0x009896800000895d */ /* 0x004fea0003900000 */
[----:B------:R-:W2:Y:S02]  /*a260*/  @!P0 SYNCS.PHASECHK.TRANS64 P0, [R0+URZ], R3 ;  /* 0x00000003000085a7 */ /* 0x000ea400080010ff */
[----:B--2---:R-:W-:Y:S05]  /*a270*/  @!P0 BRA `(.L_x_125) ;  /* 0xfffffffc00f08947 */ /* 0x004fea000383ffff */
[----:B------:R-:W-:Y:S05]  /*a280*/  BRA `(.L_x_126) ;  /* 0xffffff9000187947 */ /* 0x000fea000383ffff */
.L_x_42:
[----:B------:R-:W-:-:S07]  /*a290*/  MOV R0, UR5 ;  /* 0x0000000500007c02 */ /* 0x000fce0008000f00 */
.L_x_127:
[----:B-1----:R1:W2:Y:S02]  /*a2a0*/  SYNCS.PHASECHK.TRANS64.TRYWAIT P0, [R0+URZ], R3 ;  /* 0x00000003000075a7 */ /* 0x0022a400080011ff */
[----:B--2---:R-:W-:Y:S05]  /*a2b0*/  @!P0 NANOSLEEP.SYNCS 0x989680 ;  /* 0x009896800000895d */ /* 0x004fea0003900000 */
[----:B------:R-:W2:Y:S02]  /*a2c0*/  @!P0 SYNCS.PHASECHK.TRANS64 P0, [R0+URZ], R3 ;  /* 0x00000003000085a7 */ /* 0x000ea400080010ff */
[----:B--2---:R-:W-:Y:S05]  /*a2d0*/  @!P0 BRA `(.L_x_127) ;  /* 0xfffffffc00f08947 */ /* 0x004fea000383ffff */
[----:B------:R-:W-:Y:S05]  /*a2e0*/  BRA `(.L_x_128) ;  /* 0xffffff9000287947 */ /* 0x000fea000383ffff */
.L_x_43:
[----:B------:R-:W-:-:S07]  /*a2f0*/  MOV R0, UR5 ;  /* 0x0000000500007c02 */ /* 0x000fce0008000f00 */
.L_x_129:
[----:B-1----:R1:W2:Y:S02]  /*a300*/  SYNCS.PHASECHK.TRANS64.TRYWAIT P0, [R0+URZ], R3 ;  /* 0x00000003000075a7 */ /* 0x0022a400080011ff */
[----:B--2---:R-:W-:Y:S05]  /*a310*/  @!P0 NANOSLEEP.SYNCS 0x989680 ;  /* 0x009896800000895d */ /* 0x004fea0003900000 */
[----:B------:R-:W2:Y:S02]  /*a320*/  @!P0 SYNCS.PHASECHK.TRANS64 P0, [R0+URZ], R3 ;  /* 0x00000003000085a7 */ /* 0x000ea400080010ff */
[----:B--2---:R-:W-:Y:S05]  /*a330*/  @!P0 BRA `(.L_x_129) ;  /* 0xfffffffc00f08947 */ /* 0x004fea000383ffff */
[----:B------:R-:W-:Y:S05]  /*a340*/  BRA `(.L_x_130) ;  /* 0xffffff9000387947 */ /* 0x000fea000383ffff */
.L_x_44:
[----:B------:R-:W-:-:S07]  /*a350*/  MOV R0, UR5 ;  /* 0x0000000500007c02 */ /* 0x000fce0008000f00 */
.L_x_131:
[----:B-1----:R1:W2:Y:S02]  /*a360*/  SYNCS.PHASECHK.TRANS64.TRYWAIT P0, [R0+URZ], R3 ;  /* 0x00000003000075a7 */ /* 0x0022a400080011ff */
[----:B--2---:R-:W-:Y:S05]  /*a370*/  @!P0 NANOSLEEP.SYNCS 0x989680 ;  /* 0x009896800000895d */ /* 0x004fea0003900000 */
[----:B------:R-:W2:Y:S02]  /*a380*/  @!P0 SYNCS.PHASECHK.TRANS64 P0, [R0+URZ], R3 ;  /* 0x00000003000085a7 */ /* 0x000ea400080010ff */
[----:B--2---:R-:W-:Y:S05]  /*a390*/  @!P0 BRA `(.L_x_131) ;  /* 0xfffffffc00f08947 */ /* 0x004fea000383ffff */
[----:B------:R-:W-:Y:S05]  /*a3a0*/  BRA `(.L_x_132) ;  /* 0xffffff9000487947 */ /* 0x000fea000383ffff */
.L_x_47:
[----:B------:R-:W-:-:S07]  /*a3b0*/  MOV R4, UR4 ;  /* 0x0000000400047c02 */ /* 0x000fce0008000f00 */
.L_x_133:
[----:B--2---:R2:W3:Y:S02]  /*a3c0*/  SYNCS.PHASECHK.TRANS64.TRYWAIT P1, [R4+URZ+0xf8], R7 ;  /* 0x0000f807040075a7 */ /* 0x0044e400080211ff */
[----:B---3--:R-:W-:Y:S05]  /*a3d0*/  @!P1 NANOSLEEP.SYNCS 0x989680 ;  /* 0x009896800000995d */ /* 0x008fea0003900000 */
[----:B------:R-:W3:Y:S02]  /*a3e0*/  @!P1 SYNCS.PHASECHK.TRANS64 P1, [R4+URZ+0xf8], R7 ;  /* 0x0000f807040095a7 */ /* 0x000ee400080210ff */
[----:B---3--:R-:W-:Y:S05]  /*a3f0*/  @!P1 BRA `(.L_x_133) ;  /* 0xfffffffc00f09947 */ /* 0x008fea000383ffff */
[----:B------:R-:W-:Y:S05]  /*a400*/  BRA `(.L_x_134) ;  /* 0xffffff9000b87947 */ /* 0x000fea000383ffff */
.L_x_48:
[----:B--2---:R-:W-:-:S07]  /*a410*/  MOV R4, UR4 ;  /* 0x0000000400047c02 */ /* 0x004fce0008000f00 */
.L_x_135:
[----:B--2---:R2:W3:Y:S02]  /*a420*/  SYNCS.PHASECHK.TRANS64.TRYWAIT P1, [R4+URZ+0xf0], R5 ;  /* 0x0000f005040075a7 */ /* 0x0044e400080211ff */
[----:B---3--:R-:W-:Y:S05]  /*a430*/  @!P1 NANOSLEEP.SYNCS 0x989680 ;  /* 0x009896800000995d */ /* 0x008fea0003900000 */
[----:B------:R-:W3:Y:S02]  /*a440*/  @!P1 SYNCS.PHASECHK.TRANS64 P1, [R4+URZ+0xf0], R5 ;  /* 0x0000f005040095a7 */ /* 0x000ee400080210ff */
[----:B---3--:R-:W-:Y:S05]  /*a450*/  @!P1 BRA `(.L_x_135) ;  /* 0xfffffffc00f09947 */ /* 0x008fea000383ffff */
[----:B------:R-:W-:Y:S05]  /*a460*/  BRA `(.L_x_136) ;  /* 0xffffff9000c07947 */ /* 0x000fea000383ffff */
.L_x_56:
[----:B------:R-:W-:-:S07]  /*a470*/  MOV R0, UR19 ;  /* 0x0000001300007c02 */ /* 0x000fce0008000f00 */
.L_x_137:
[----:B-1----:R1:W2:Y:S02]  /*a480*/  SYNCS.PHASECHK.TRANS64.TRYWAIT P0, [R0+URZ+0xf0], R5 ;  /* 0x0000f005000075a7 */ /* 0x0022a400080011ff */
[----:B--2---:R-:W-:Y:S05]  /*a490*/  @!P0 NANOSLEEP.SYNCS 0x989680 ;  /* 0x009896800000895d */ /* 0x004fea0003900000 */
[----:B------:R-:W2:Y:S02]  /*a4a0*/  @!P0 SYNCS.PHASECHK.TRANS64 P0, [R0+URZ+0xf0], R5 ;  /* 0x0000f005000085a7 */ /* 0x000ea400080010ff */
[----:B--2---:R-:W-:Y:S05]  /*a4b0*/  @!P0 BRA `(.L_x_137) ;  /* 0xfffffffc00f08947 */ /* 0x004fea000383ffff */
[----:B------:R-:W-:Y:S05]  /*a4c0*/  BRA `(.L_x_138) ;  /* 0xffffff9800307947 */ /* 0x000fea000383ffff */
.L_x_57:
[----:B------:R-:W-:-:S07]  /*a4d0*/  MOV R5, UR23 ;  /* 0x0000001700057c02 */ /* 0x000fce0008000f00 */
.L_x_139:
[----:B-1----:R1:W2:Y:S02]  /*a4e0*/  SYNCS.PHASECHK.TRANS64.TRYWAIT P0, [R5+URZ+0x110], R0 ;  /* 0x00011000050075a7 */ /* 0x0022a400080011ff */
[----:B--2---:R-:W-:Y:S05]  /*a4f0*/  @!P0 NANOSLEEP.SYNCS 0x989680 ;  /* 0x009896800000895d */ /* 0x004fea0003900000 */
[----:B------:R-:W2:Y:S02]  /*a500*/  @!P0 SYNCS.PHASECHK.TRANS64 P0, [R5+URZ+0x110], R0 ;  /* 0x00011000050085a7 */ /* 0x000ea400080010ff */
[----:B--2---:R-:W-:Y:S05]  /*a510*/  @!P0 BRA `(.L_x_139) ;  /* 0xfffffffc00f08947 */ /* 0x004fea000383ffff */
[----:B------:R-:W-:Y:S05]  /*a520*/  BRA `(.L_x_140) ;  /* 0xffffff98004c7947 */ /* 0x000fea000383ffff */
.L_x_60:
[----:B-1----:R-:W-:Y:S07]  /*a530*/  MOV R0, UR15 ;  /* 0x0000000f00007c02 */ /* 0x002fee0008000f00 */
.L_x_141:
[----:B-1----:R1:W2:Y:S02]  /*a540*/  SYNCS.PHASECHK.TRANS64.TRYWAIT P0, [R0+URZ], R5 ;  /* 0x00000005000075a7 */ /* 0x0022a400080011ff */
[----:B--2---:R-:W-:Y:S05]  /*a550*/  @!P0 NANOSLEEP.SYNCS 0x989680 ;  /* 0x009896800000895d */ /* 0x004fea0003900000 */
[----:B------:R-:W2:Y:S02]  /*a560*/  @!P0 SYNCS.PHASECHK.TRANS64 P0, [R0+URZ], R5 ;  /* 0x00000005000085a7 */ /* 0x000ea400080010ff */
[----:B--2---:R-:W-:Y:S05]  /*a570*/  @!P0 BRA `(.L_x_141) ;  /* 0xfffffffc00f08947 */ /* 0x004fea000383ffff */
[----:B------:R-:W-:Y:S05]  /*a580*/  BRA `(.L_x_59) ;  /* 0xffffff98007c7947 */ /* 0x000fea000383ffff */
.L_x_63:
[----:B------:R-:W-:-:S07]  /*a590*/  MOV R0, UR4 ;  /* 0x0000000400007c02 */ /* 0x000fce0008000f00 */
.L_x_142:
[----:B-1----:R1:W3:Y:S02]  /*a5a0*/  SYNCS.PHASECHK.TRANS64.TRYWAIT P0, [R0+URZ], R3 ;  /* 0x00000003000075a7 */ /* 0x0022e400080011ff */
[----:B---3--:R-:W-:Y:S05]  /*a5b0*/  @!P0 NANOSLEEP.SYNCS 0x989680 ;  /* 0x009896800000895d */ /* 0x008fea0003900000 */
[----:B------:R-:W3:Y:S02]  /*a5c0*/  @!P0 SYNCS.PHASECHK.TRANS64 P0, [R0+URZ], R3 ;  /* 0x00000003000085a7 */ /* 0x000ee400080010ff */
[----:B---3--:R-:W-:Y:S05]  /*a5d0*/  @!P0 BRA `(.L_x_142) ;  /* 0xfffffffc00f08947 */ /* 0x008fea000383ffff */
[----:B------:R-:W-:Y:S05]  /*a5e0*/  BRA `(.L_x_143) ;  /* 0xffffff9c003c7947 */ /* 0x000fea000383ffff */
.L_x_64:
[----:B------:R-:W-:-:S07]  /*a5f0*/  MOV R0, UR4 ;  /* 0x0000000400007c02 */ /* 0x000fce0008000f00 */
.L_x_144:
[----:B-1----:R1:W2:Y:S02]  /*a600*/  SYNCS.PHASECHK.TRANS64.TRYWAIT P0, [R0+URZ], R3 ;  /* 0x00000003000075a7 */ /* 0x0022a400080011ff */
[----:B--2---:R-:W-:Y:S05]  /*a610*/  @!P0 NANOSLEEP.SYNCS 0x989680 ;  /* 0x009896800000895d */ /* 0x004fea0003900000 */
[----:B------:R-:W2:Y:S02]  /*a620*/  @!P0 SYNCS.PHASECHK.TRANS64 P0, [R0+URZ], R3 ;  /* 0x00000003000085a7 */ /* 0x000ea400080010ff */
[----:B--2---:R-:W-:Y:S05]  /*a630*/  @!P0 BRA `(.L_x_144) ;  /* 0xfffffffc00f08947 */ /* 0x004fea000383ffff */
[----:B------:R-:W-:Y:S05]  /*a640*/  BRA `(.L_x_145) ;  /* 0xffffff9c00487947 */ /* 0x000fea000383ffff */
.L_x_69:
[----:B------:R-:W-:Y:S07]  /*a650*/  MOV R0, UR22 ;  /* 0x0000001600007c02 */ /* 0x000fee0008000f00 */
.L_x_146:
[----:B-1----:R1:W2:Y:S02]  /*a660*/  SYNCS.PHASECHK.TRANS64.TRYWAIT P0, [R0+URZ+0xf0], R3 ;  /* 0x0000f003000075a7 */ /* 0x0022a400080011ff */
[----:B--2---:R-:W-:Y:S05]  /*a670*/  @!P0 NANOSLEEP.SYNCS 0x989680 ;  /* 0x009896800000895d */ /* 0x004fea0003900000 */
[----:B------:R-:W2:Y:S02]  /*a680*/  @!P0 SYNCS.PHASECHK.TRANS64 P0, [R0+URZ+0xf0], R3 ;  /* 0x0000f003000085a7 */ /* 0x000ea400080010ff */
[----:B--2---:R-:W-:Y:S05]  /*a690*/  @!P0 BRA `(.L_x_146) ;  /* 0xfffffffc00f08947 */ /* 0x004fea000383ffff */
[----:B------:R-:W-:Y:S05]  /*a6a0*/  BRA `(.L_x_147) ;  /* 0xffffffa4001c7947 */ /* 0x000fea000383ffff */
.L_x_72:
[----:B------:R-:W-:Y:S07]  /*a6b0*/  MOV R3, UR22 ;  /* 0x0000001600037c02 */ /* 0x000fee0008000f00 */
.L_x_148:
[----:B-1----:R1:W2:Y:S02]  /*a6c0*/  SYNCS.PHASECHK.TRANS64.TRYWAIT P1, [R3+URZ+0xe8], R12 ;  /* 0x0000e80c030075a7 */ /* 0x0022a400080211ff */
[----:B--2---:R-:W-:Y:S05]  /*a6d0*/  @!P1 NANOSLEEP.SYNCS 0x989680 ;  /* 0x009896800000995d */ /* 0x004fea0003900000 */
[----:B------:R-:W2:Y:S02]  /*a6e0*/  @!P1 SYNCS.PHASECHK.TRANS64 P1, [R3+URZ+0xe8], R12 ;  /* 0x0000e80c030095a7 */ /* 0x000ea400080210ff */
[----:B--2---:R-:W-:Y:S05]  /*a6f0*/  @!P1 BRA `(.L_x_148) ;  /* 0xfffffffc00f09947 */ /* 0x004fea000383ffff */
[----:B------:R-:W-:Y:S05]  /*a700*/  BRA `(.L_x_71) ;  /* 0xffffffa800787947 */ /* 0x000fea000383ffff */
.L_x_75:
[----:B------:R-:W-:Y:S07]  /*a710*/  MOV R0, UR22 ;  /* 0x0000001600007c02 */ /* 0x000fee0008000f00 */
.L_x_149:
[----:B-1----:R1:W2:Y:S02]  /*a720*/  SYNCS.PHASECHK.TRANS64.TRYWAIT P1, [R0+URZ+0xd0], R9 ;  /* 0x0000d009000075a7 */ /* 0x0022a400080211ff */
[----:B--2---:R-:W-:Y:S05]  /*a730*/  @!P1 NANOSLEEP.SYNCS 0x989680 ;  /* 0x009896800000995d */ /* 0x004fea0003900000 */
[----:B------:R-:W2:Y:S02]  /*a740*/  @!P1 SYNCS.PHASECHK.TRANS64 P1, [R0+URZ+0xd0], R9 ;  /* 0x0000d009000095a7 */ /* 0x000ea400080210ff */
[----:B--2---:R-:W-:Y:S05]  /*a750*/  @!P1 BRA `(.L_x_149) ;  /* 0xfffffffc00f09947 */ /* 0x004fea000383ffff */
[----:B------:R-:W-:Y:S05]  /*a760*/  BRA `(.L_x_150) ;  /* 0xffffffac00e87947 */ /* 0x000fea000383ffff */
.L_x_76:
[----:B------:R-:W-:Y:S07]  /*a770*/  MOV R0, UR22 ;  /* 0x0000001600007c02 */ /* 0x000fee0008000f00 */
.L_x_151:
[----:B-1----:R1:W2:Y:S02]  /*a780*/  SYNCS.PHASECHK.TRANS64.TRYWAIT P0, [R0+URZ+0xd8], R9 ;  /* 0x0000d809000075a7 */ /* 0x0022a400080011ff */
[----:B--2---:R-:W-:Y:S05]  /*a790*/  @!P0 NANOSLEEP.SYNCS 0x989680 ;  /* 0x009896800000895d */ /* 0x004fea0003900000 */
[----:B------:R-:W2:Y:S02]  /*a7a0*/  @!P0 SYNCS.PHASECHK.TRANS64 P0, [R0+URZ+0xd8], R9 ;  /* 0x0000d809000085a7 */ /* 0x000ea400080010ff */
[----:B--2---:R-:W-:Y:S05]  /*a7b0*/  @!P0 BRA `(.L_x_151) ;  /* 0xfffffffc00f08947 */ /* 0x004fea000383ffff */
[----:B------:R-:W-:Y:S05]  /*a7c0*/  BRA `(.L_x_152) ;  /* 0xffffffb000307947 */ /* 0x000fea000383ffff */
.L_x_78:
[----:B------:R-:W-:-:S07]  /*a7d0*/  MOV R0, UR22 ;  /* 0x0000001600007c02 */ /* 0x000fce0008000f00 */
.L_x_153:
[----:B--2---:R2:W3:Y:S02]  /*a7e0*/  SYNCS.PHASECHK.TRANS64.TRYWAIT P0, [R0+URZ+0xd0], R3 ;  /* 0x0000d003000075a7 */ /* 0x0044e400080011ff */
[----:B---3--:R-:W-:Y:S05]  /*a7f0*/  @!P0 NANOSLEEP.SYNCS 0x989680 ;  /* 0x009896800000895d */ /* 0x008fea0003900000 */
[----:B------:R-:W3:Y:S02]  /*a800*/  @!P0 SYNCS.PHASECHK.TRANS64 P0, [R0+URZ+0xd0], R3 ;  /* 0x0000d003000085a7 */ /* 0x000ee400080010ff */
[----:B---3--:R-:W-:Y:S05]  /*a810*/  @!P0 BRA `(.L_x_153) ;  /* 0xfffffffc00f08947 */ /* 0x008fea000383ffff */
[----:B------:R-:W-:Y:S05]  /*a820*/  BRA `(.L_x_154) ;  /* 0xffffffb000887947 */ /* 0x000fea000383ffff */
.L_x_80:
[----:B------:R-:W-:Y:S07]  /*a830*/  MOV R0, UR49 ;  /* 0x0000003100007c02 */ /* 0x000fee0008000f00 */
.L_x_155:
[----:B-1----:R1:W2:Y:S02]  /*a840*/  SYNCS.PHASECHK.TRANS64.TRYWAIT P0, [R0+URZ+0xf0], R3 ;  /* 0x0000f003000075a7 */ /* 0x0022a400080011ff */
[----:B--2---:R-:W-:Y:S05]  /*a850*/  @!P0 NANOSLEEP.SYNCS 0x989680 ;  /* 0x009896800000895d */ /* 0x004fea0003900000 */
[----:B------:R-:W2:Y:S02]  /*a860*/  @!P0 SYNCS.PHASECHK.TRANS64 P0, [R0+URZ+0xf0], R3 ;  /* 0x0000f003000085a7 */ /* 0x000ea400080010ff */
[----:B--2---:R-:W-:Y:S05]  /*a870*/  @!P0 BRA `(.L_x_155) ;  /* 0xfffffffc00f08947 */ /* 0x004fea000383ffff */
[----:B------:R-:W-:Y:S05]  /*a880*/  BRA `(.L_x_156) ;  /* 0xffffffb400647947 */ /* 0x000fea000383ffff */
.L_x_91:
[----:B---3--:R3:W1:Y:S02]  /*a890*/  SYNCS.PHASECHK.TRANS64.TRYWAIT P1, [R0+URZ+0xc0], R3 ;  /* 0x0000c003000075a7 */ /* 0x00866400080211ff */
[----:B-1----:R-:W-:Y:S05]  /*a8a0*/  @!P1 NANOSLEEP.SYNCS 0x989680 ;  /* 0x009896800000995d */ /* 0x002fea0003900000 */
[----:B------:R-:W1:Y:S02]  /*a8b0*/  @!P1 SYNCS.PHASECHK.TRANS64 P1, [R0+URZ+0xc0], R3 ;  /* 0x0000c003000095a7 */ /* 0x000e6400080210ff */
[----:B-1----:R-:W-:Y:S05]  /*a8c0*/  @!P1 BRA `(.L_x_91) ;  /* 0xfffffffc00f09947 */ /* 0x002fea000383ffff */
[----:B------:R-:W-:Y:S05]  /*a8d0*/  BRA `(.L_x_90) ;  /* 0xffffffc800707947 */ /* 0x000fea000383ffff */
.L_x_93:
[----:B----4-:R4:W1:Y:S02]  /*a8e0*/  SYNCS.PHASECHK.TRANS64.TRYWAIT P0, [R183+URZ+0x100], R4 ;  /* 0x00010004b70075a7 */ /* 0x01086400080011ff */
[----:B-1----:R-:W-:Y:S05]  /*a8f0*/  @!P0 NANOSLEEP.SYNCS 0x989680 ;  /* 0x009896800000895d */ /* 0x002fea0003900000 */
[----:B------:R-:W1:Y:S02]  /*a900*/  @!P0 SYNCS.PHASECHK.TRANS64 P0, [R183+URZ+0x100], R4 ;  /* 0x00010004b70085a7 */ /* 0x000e6400080010ff */
[----:B-1----:R-:W-:Y:S05]  /*a910*/  @!P0 BRA `(.L_x_93) ;  /* 0xfffffffc00f08947 */ /* 0x002fea000383ffff */
[----:B------:R-:W-:Y:S05]  /*a920*/  BRA `(.L_x_92) ;  /* 0xffffffc800c87947 */ /* 0x000fea000383ffff */
.L_x_102:
[----:B---3--:R3:W4:Y:S02]  /*a930*/  SYNCS.PHASECHK.TRANS64.TRYWAIT P0, [R197+URZ+0xc0], R2 ;  /* 0x0000c002c50075a7 */ /* 0x00872400080011ff */
[----:B----4-:R-:W-:Y:S05]  /*a940*/  @!P0 NANOSLEEP.SYNCS 0x989680 ;  /* 0x009896800000895d */ /* 0x010fea0003900000 */
[----:B------:R-:W4:Y:S02]  /*a950*/  @!P0 SYNCS.PHASECHK.TRANS64 P0, [R197+URZ+0xc0], R2 ;  /* 0x0000c002c50085a7 */ /* 0x000f2400080010ff */
[----:B----4-:R-:W-:Y:S05]  /*a960*/  @!P0 BRA `(.L_x_102) ;  /* 0xfffffffc00f08947 */ /* 0x010fea000383ffff */
[----:B------:R-:W-:Y:S05]  /*a970*/  BRA `(.L_x_101) ;  /* 0xffffffdc00d87947 */ /* 0x000fea000383ffff */
        .weak           $__internal_0_$__cuda_sm10x_tcgen05_guardrail_trap_col_being_dealloced_not_returned_by_alloc
        .type           $__internal_0_$__cuda_sm10x_tcgen05_guardrail_trap_col_being_dealloced_not_returned_by_alloc,@function
        .size           $__internal_0_$__cuda_sm10x_tcgen05_guardrail_trap_col_being_dealloced_not_returned_by_alloc,($__internal_1_$__cuda_sm10x_tcgen05_guardrail_trap_phase_invalid_during_alloc - $__internal_0_$__cuda_sm10x_tcgen05_guardrail_trap_col_being_dealloced_not_returned_by_alloc)
$__internal_0_$__cuda_sm10x_tcgen05_guardrail_trap_col_being_dealloced_not_returned_by_alloc:
[----:B------:R-:W-:Y:S05]  /*a980*/  BPT.TRAP 0x1 ;  /* 0x000000040000795c */ /* 0x000fea0000300000 */
[----:B------:R-:W-:-:S04]  /*a990*/  HFMA2 R3, -RZ, RZ, 0, 0 ;  /* 0x00000000ff037431 */ /* 0x000fc800000001ff */
[----:B------:R-:W-:Y:S05]  /*a9a0*/  RET.REL.NODEC R2 `(_ZN7cutlass13device_kernelINS_4conv6kernel13ConvUniversalINS1_16ConvProblemShapeILNS1_8OperatorE2ELi3EEENS1_10collective14CollectiveConvINS1_47MainloopSm100TmaUmmaWarpSpecializedImplicitGemmILS5_2ELi12ELi3ELi1ELi2EN4cute5tupleIJNSA_1CILi1EEESD_SD_EEEEENSB_IJNSC_ILi128EEENSB_IJSG_EEENSB_IJNSC_ILi64EEEEEEEEENS_12float_e4m3_tESL_NSA_8TiledMMAINSA_8MMA_AtomIJNSA_10MMA_TraitsINSA_19SM100_MMA_F8F6F4_SSEJSL_SL_fSG_SG_NSA_17integral_constantINSA_4UMMA5MajorELSS_1EEEST_NSQ_INSR_7ScaleInELSU_0EEESV_EEEEEENSA_6LayoutISE_NSB_IJNSC_ILi0EEESZ_SZ_EEEEENSB_IJNSA_10UnderscoreES12_S12_EEEEENS7_6detail27Sm100ImplicitGemmTileTraitsINSA_13SM90_TMA_LOADENSA_14ComposedLayoutINSA_7SwizzleILi3ELi4ELi3EEENSA_18smem_ptr_flag_bitsILi8EEENSY_INSB_IJSG_NSC_ILi8EEEEEENSB_IJSD_SG_EEEEEEEvEENS16_INSA_20SM90_TMA_LOAD_IM2COLES1H_vEEEENS_8epilogue10collective18CollectiveEpilogueINS1M_23Sm100TmaWarpSpecializedILi2ELi2ELi64ELb0ELb0EEEJSK_NSB_IJNSY_ISG_SD_EENSY_ISI_SD_EEEEESL_NSB_IJlNSB_IJSD_lllEEESZ_EEESL_S1V_NS1M_6fusion15FusionCallbacksIS1Q_NS1W_17LinearCombinationISL_fSL_fLNS_15FloatRoundStyleE2EEESK_S1T_JEEENSA_5SM1004TMEM4LOAD26SM100_TMEM_LOAD_32dp32b64xES17_NS18_INS19_ILi2ELi4ELi3EEES1C_NSY_INSB_IJS1D_SI_EEENSB_IJSI_SD_EEEEEEENSA_39AutoVectorizingCopyWithAssumedAlignmentILi128EEENSA_14SM90_TMA_STOREES2A_S2C_S2C_EEEvvEEEEvNT_6ParamsE) ;  /* 0xffffff5402947950 */ /* 0x000fea0003c3ffff */
        .weak           $__internal_1_$__cuda_sm10x_tcgen05_guardrail_trap_phase_invalid_during_alloc
        .type           $__internal_1_$__cuda_sm10x_tcgen05_guardrail_trap_phase_invalid_during_alloc,@function
        .size           $__internal_1_$__cuda_sm10x_tcgen05_guardrail_trap_phase_invalid_during_alloc,($__internal_2_$__cuda_sm10x_tcgen05_guardrail_trap_unallocated_columns_being_dealloced - $__internal_1_$__cuda_sm10x_tcgen05_guardrail_trap_phase_invalid_during_alloc)
$__internal_1_$__cuda_sm10x_tcgen05_guardrail_trap_phase_invalid_during_alloc:
[----:B------:R-:W-:Y:S05]  /*a9b0*/  BPT.TRAP 0x1 ;  /* 0x000000040000795c */ /* 0x000fea0000300000 */
[----:B------:R-:W-:-:S04]  /*a9c0*/  MOV R3, 0x0 ;  /* 0x0000000000037802 */ /* 0x000fc80000000f00 */
[----:B------:R-:W-:Y:S05]  /*a9d0*/  RET.REL.NODEC R2 `(_ZN7cutlass13device_kernelINS_4conv6kernel13ConvUniversalINS1_16ConvProblemShapeILNS1_8OperatorE2ELi3EEENS1_10collective14CollectiveConvINS1_47MainloopSm100TmaUmmaWarpSpecializedImplicitGemmILS5_2ELi12ELi3ELi1ELi2EN4cute5tupleIJNSA_1CILi1EEESD_SD_EEEEENSB_IJNSC_ILi128EEENSB_IJSG_EEENSB_IJNSC_ILi64EEEEEEEEENS_12float_e4m3_tESL_NSA_8TiledMMAINSA_8MMA_AtomIJNSA_10MMA_TraitsINSA_19SM100_MMA_F8F6F4_SSEJSL_SL_fSG_SG_NSA_17integral_constantINSA_4UMMA5MajorELSS_1EEEST_NSQ_INSR_7ScaleInELSU_0EEESV_EEEEEENSA_6LayoutISE_NSB_IJNSC_ILi0EEESZ_SZ_EEEEENSB_IJNSA_10UnderscoreES12_S12_EEEEENS7_6detail27Sm100ImplicitGemmTileTraitsINSA_13SM90_TMA_LOADENSA_14ComposedLayoutINSA_7SwizzleILi3ELi4ELi3EEENSA_18smem_ptr_flag_bitsILi8EEENSY_INSB_IJSG_NSC_ILi8EEEEEENSB_IJSD_SG_EEEEEEEvEENS16_INSA_20SM90_TMA_LOAD_IM2COLES1H_vEEEENS_8epilogue10collective18CollectiveEpilogueINS1M_23Sm100TmaWarpSpecializedILi2ELi2ELi64ELb0ELb0EEEJSK_NSB_IJNSY_ISG_SD_EENSY_ISI_SD_EEEEESL_NSB_IJlNSB_IJSD_lllEEESZ_EEESL_S1V_NS1M_6fusion15FusionCallbacksIS1Q_NS1W_17LinearCombinationISL_fSL_fLNS_15FloatRoundStyleE2EEESK_S1T_JEEENSA_5SM1004TMEM4LOAD26SM100_TMEM_LOAD_32dp32b64xES17_NS18_INS19_ILi2ELi4ELi3EEES1C_NSY_INSB_IJS1D_SI_EEENSB_IJSI_SD_EEEEEEENSA_39AutoVectorizingCopyWithAssumedAlignmentILi128EEENSA_14SM90_TMA_STOREES2A_S2C_S2C_EEEvvEEEEvNT_6ParamsE) ;  /* 0xffffff5402887950 */ /* 0x000fea0003c3ffff */
        .weak           $__internal_2_$__cuda_sm10x_tcgen05_guardrail_trap_unallocated_columns_being_dealloced
        .type           $__internal_2_$__cuda_sm10x_tcgen05_guardrail_trap_unallocated_columns_being_dealloced,@function
        .size           $__internal_2_$__cuda_sm10x_tcgen05_guardrail_trap_unallocated_columns_being_dealloced,(.L_x_158 - $__internal_2_$__cuda_sm10x_tcgen05_guardrail_trap_unallocated_columns_being_dealloced)
$__internal_2_$__cuda_sm10x_tcgen05_guardrail_trap_unallocated_columns_being_dealloced:
[----:B------:R-:W-:Y:S05]  /*a9e0*/  BPT.TRAP 0x1 ;  /* 0x000000040000795c */ /* 0x000fea0000300000 */
[----:B------:R-:W-:-:S04]  /*a9f0*/  HFMA2 R3, -RZ, RZ, 0, 0 ;  /* 0x00000000ff037431 */ /* 0x000fc800000001ff */
[----:B------:R-:W-:Y:S05]  /*aa00*/  RET.REL.NODEC R2 `(_ZN7cutlass13device_kernelINS_4conv6kernel13ConvUniversalINS1_16ConvProblemShapeILNS1_8OperatorE2ELi3EEENS1_10collective14CollectiveConvINS1_47MainloopSm100TmaUmmaWarpSpecializedImplicitGemmILS5_2ELi12ELi3ELi1ELi2EN4cute5tupleIJNSA_1CILi1EEESD_SD_EEEEENSB_IJNSC_ILi128EEENSB_IJSG_EEENSB_IJNSC_ILi64EEEEEEEEENS_12float_e4m3_tESL_NSA_8TiledMMAINSA_8MMA_AtomIJNSA_10MMA_TraitsINSA_19SM100_MMA_F8F6F4_SSEJSL_SL_fSG_SG_NSA_17integral_constantINSA_4UMMA5MajorELSS_1EEEST_NSQ_INSR_7ScaleInELSU_0EEESV_EEEEEENSA_6LayoutISE_NSB_IJNSC_ILi0EEESZ_SZ_EEEEENSB_IJNSA_10UnderscoreES12_S12_EEEEENS7_6detail27Sm100ImplicitGemmTileTraitsINSA_13SM90_TMA_LOADENSA_14ComposedLayoutINSA_7SwizzleILi3ELi4ELi3EEENSA_18smem_ptr_flag_bitsILi8EEENSY_INSB_IJSG_NSC_ILi8EEEEEENSB_IJSD_SG_EEEEEEEvEENS16_INSA_20SM90_TMA_LOAD_IM2COLES1H_vEEEENS_8epilogue10collective18CollectiveEpilogueINS1M_23Sm100TmaWarpSpecializedILi2ELi2ELi64ELb0ELb0EEEJSK_NSB_IJNSY_ISG_SD_EENSY_ISI_SD_EEEEESL_NSB_IJlNSB_IJSD_lllEEESZ_EEESL_S1V_NS1M_6fusion15FusionCallbacksIS1Q_NS1W_17LinearCombinationISL_fSL_fLNS_15FloatRoundStyleE2EEESK_S1T_JEEENSA_5SM1004TMEM4LOAD26SM100_TMEM_LOAD_32dp32b64xES17_NS18_INS19_ILi2ELi4ELi3EEES1C_NSY_INSB_IJS1D_SI_EEENSB_IJSI_SD_EEEEEEENSA_39AutoVectorizingCopyWithAssumedAlignmentILi128EEENSA_14SM90_TMA_STOREES2A_S2C_S2C_EEEvvEEEEvNT_6ParamsE) ;  /* 0xffffff54027c7950 */ /* 0x000fea0003c3ffff */
.L_x_157:
[----:B------:R-:W-:-:S00]  /*aa10*/  BRA `(.L_x_157) ;  /* 0xfffffffc00fc7947 */ /* 0x000fc0000383ffff */
[----:B------:R-:W-:-:S00]  /*aa20*/  NOP ;  /* 0x0000000000007918 */ /* 0x000fc00000000000 */
        /* <DEDUP_REMOVED lines=13> */
.L_x_158:


//--------------------- .nv.global.init           --------------------------
	.section	.nv.global.init,"aw",@progbits
.nv.global.init:
	.type		$str$29,@object
	.size		$str$29,($str$30 - $str$29)
$str$29:
        /*0000*/ 	.byte	0x28, 0x61, 0x64, 0x64, 0x72, 0x65, 0x73, 0x73, 0x20, 0x26, 0x20, 0x6d, 0x61, 0x73, 0x6b, 0x29
        /*0010*/ 	.byte	0x20, 0x3d, 0x3d, 0x20, 0x30, 0x00
	.type		$str$30,@object
	.size		$str$30,($str$28 - $str$30)
$str$30:
        /*0016*/ 	.byte	0x2f, 0x74, 0x6d, 0x70, 0x2f, 0x63, 0x75, 0x74, 0x6c, 0x61, 0x73, 0x73, 0x5f, 0x73, 0x77, 0x65
        /*0026*/ 	.byte	0x65, 0x70, 0x5f, 0x73, 0x72, 0x63, 0x2f, 0x69, 0x6e, 0x63, 0x6c, 0x75, 0x64, 0x65, 0x2f, 0x63
        /*0036*/ 	.byte	0x75, 0x74, 0x65, 0x2f, 0x70, 0x6f, 0x69, 0x6e, 0x74, 0x65, 0x72, 0x5f, 0x66, 0x6c, 0x61, 0x67
        /*0046*/ 	.byte	0x67, 0x65, 0x64, 0x2e, 0x68, 0x70, 0x70, 0x00
	.type		$str$28,@object
	.size		$str$28,($str$27 - $str$28)
$str$28:
        /*004e*/ 	.byte	0x2f, 0x74, 0x6d, 0x70, 0x2f, 0x63, 0x75, 0x74, 0x6c, 0x61, 0x73, 0x73, 0x5f, 0x73, 0x77, 0x65
        /*005e*/ 	.byte	0x65, 0x70, 0x5f, 0x73, 0x72, 0x63, 0x2f, 0x69, 0x6e, 0x63, 0x6c, 0x75, 0x64, 0x65, 0x2f, 0x63
        /*006e*/ 	.byte	0x75, 0x74, 0x65, 0x2f, 0x61, 0x74, 0x6f, 0x6d, 0x2f, 0x63, 0x6f, 0x70, 0x79, 0x5f, 0x74, 0x72
        /*007e*/ 	.byte	0x61, 0x69, 0x74, 0x73, 0x5f, 0x73, 0x6d, 0x31, 0x30, 0x30, 0x2e, 0x68, 0x70, 0x70, 0x00
	.type		$str$27,@object
	.size		$str$27,(__unnamed_1 - $str$27)
$str$27:
        /*008d*/ 	.byte	0x28, 0x28, 0x75, 0x69, 0x6e, 0x74, 0x33, 0x32, 0x5f, 0x74, 0x28, 0x74, 0x68, 0x72, 0x65, 0x61
        /*009d*/ 	.byte	0x64, 0x49, 0x64, 0x78, 0x2e, 0x78, 0x29, 0x20, 0x2f, 0x20, 0x33, 0x32, 0x29, 0x20, 0x25, 0x20
        /*00ad*/ 	.byte	0x34, 0x29, 0x20, 0x3d, 0x3d, 0x20, 0x28, 0x28, 0x28, 0x74, 0x6d, 0x65, 0x6d, 0x5f, 0x61, 0x64
        /*00bd*/ 	.byte	0x64, 0x72, 0x20, 0x3e, 0x3e, 0x20, 0x31, 0x36, 0x29, 0x20, 0x2f, 0x20, 0x33, 0x32, 0x29, 0x20
        /*00cd*/ 	.byte	0x25, 0x20, 0x34, 0x29, 0x00
	.type		__unnamed_1,@object
	.size		__unnamed_1,(__unnamed_2 - __unnamed_1)
__unnamed_1:
        /*00d2*/ 	.byte	0x61, 0x75, 0x74, 0x6f, 0x20, 0x63, 0x75, 0x74, 0x65, 0x3a, 0x3a, 0x61, 0x73, 0x5f, 0x70, 0x6f
        /* <DEDUP_REMOVED lines=24> */
        /*0262*/ 	.byte	0x43, 0x3c, 0x38, 0x31, 0x39, 0x32, 0x3e, 0x3e, 0x3e, 0x3e, 0x5d, 0x00
	.type		__unnamed_2,@object
	.size		__unnamed_2,(.L_2 - __unnamed_2)
__unnamed_2:
        /* <DEDUP_REMOVED lines=42> */
        /*050e*/ 	.byte	0x3e, 0x3e, 0x3e, 0x3e, 0x5d, 0x00
.L_2:


//--------------------- .nv.shared._ZN7cutlass13device_kernelINS_4conv6kernel13ConvUniversalINS1_16ConvProblemShapeILNS1_8OperatorE2ELi3EEENS1_10collective14CollectiveConvINS1_47MainloopSm100TmaUmmaWarpSpecializedImplicitGemmILS5_2ELi12ELi3ELi1ELi2EN4cute5tupleIJNSA_1CILi1EEESD_SD_EEEEENSB_IJNSC_ILi128EEENSB_IJSG_EEENSB_IJNSC_ILi64EEEEEEEEENS_12float_e4m3_tESL_NSA_8TiledMMAINSA_8MMA_AtomIJNSA_10MMA_TraitsINSA_19SM100_MMA_F8F6F4_SSEJSL_SL_fSG_SG_NSA_17integral_constantINSA_4UMMA5MajorELSS_1EEEST_NSQ_INSR_7ScaleInELSU_0EEESV_EEEEEENSA_6LayoutISE_NSB_IJNSC_ILi0EEESZ_SZ_EEEEENSB_IJNSA_10UnderscoreES12_S12_EEEEENS7_6detail27Sm100ImplicitGemmTileTraitsINSA_13SM90_TMA_LOADENSA_14ComposedLayoutINSA_7SwizzleILi3ELi4ELi3EEENSA_18smem_ptr_flag_bitsILi8EEENSY_INSB_IJSG_NSC_ILi8EEEEEENSB_IJSD_SG_EEEEEEEvEENS16_INSA_20SM90_TMA_LOAD_IM2COLES1H_vEEEENS_8epilogue10collective18CollectiveEpilogueINS1M_23Sm100TmaWarpSpecializedILi2ELi2ELi64ELb0ELb0EEEJSK_NSB_IJNSY_ISG_SD_EENSY_ISI_SD_EEEEESL_NSB_IJlNSB_IJSD_lllEEESZ_EEESL_S1V_NS1M_6fusion15FusionCallbacksIS1Q_NS1W_17LinearCombinationISL_fSL_fLNS_15FloatRoundStyleE2EEESK_S1T_JEEENSA_5SM1004TMEM4LOAD26SM100_TMEM_LOAD_32dp32b64xES17_NS18_INS19_ILi2ELi4ELi3EEES1C_NSY_INSB_IJS1D_SI_EEENSB_IJSI_SD_EEEEEEENSA_39AutoVectorizingCopyWithAssumedAlignmentILi128EEENSA_14SM90_TMA_STOREES2A_S2C_S2C_EEEvvEEEEvNT_6ParamsE --------------------------
	.section	.nv.shared._ZN7cutlass13device_kernelINS_4conv6kernel13ConvUniversalINS1_16ConvProblemShapeILNS1_8OperatorE2ELi3EEENS1_10collective14CollectiveConvINS1_47MainloopSm100TmaUmmaWarpSpecializedImplicitGemmILS5_2ELi12ELi3ELi1ELi2EN4cute5tupleIJNSA_1CILi1EEESD_SD_EEEEENSB_IJNSC_ILi128EEENSB_IJSG_EEENSB_IJNSC_ILi64EEEEEEEEENS_12float_e4m3_tESL_NSA_8TiledMMAINSA_8MMA_AtomIJNSA_10MMA_TraitsINSA_19SM100_MMA_F8F6F4_SSEJSL_SL_fSG_SG_NSA_17integral_constantINSA_4UMMA5MajorELSS_1EEEST_NSQ_INSR_7ScaleInELSU_0EEESV_EEEEEENSA_6LayoutISE_NSB_IJNSC_ILi0EEESZ_SZ_EEEEENSB_IJNSA_10UnderscoreES12_S12_EEEEENS7_6detail27Sm100ImplicitGemmTileTraitsINSA_13SM90_TMA_LOADENSA_14ComposedLayoutINSA_7SwizzleILi3ELi4ELi3EEENSA_18smem_ptr_flag_bitsILi8EEENSY_INSB_IJSG_NSC_ILi8EEEEEENSB_IJSD_SG_EEEEEEEvEENS16_INSA_20SM90_TMA_LOAD_IM2COLES1H_vEEEENS_8epilogue10collective18CollectiveEpilogueINS1M_23Sm100TmaWarpSpecializedILi2ELi2ELi64ELb0ELb0EEEJSK_NSB_IJNSY_ISG_SD_EENSY_ISI_SD_EEEEESL_NSB_IJlNSB_IJSD_lllEEESZ_EEESL_S1V_NS1M_6fusion15FusionCallbacksIS1Q_NS1W_17LinearCombinationISL_fSL_fLNS_15FloatRoundStyleE2EEESK_S1T_JEEENSA_5SM1004TMEM4LOAD26SM100_TMEM_LOAD_32dp32b64xES17_NS18_INS19_ILi2ELi4ELi3EEES1C_NSY_INSB_IJS1D_SI_EEENSB_IJSI_SD_EEEEEEENSA_39AutoVectorizingCopyWithAssumedAlignmentILi128EEENSA_14SM90_TMA_STOREES2A_S2C_S2C_EEEvvEEEEvNT_6ParamsE,"aw",@nobits
	.sectionflags	@""
	.align	16
	.zero		1024


//--------------------- .nv.shared.reserved.0     --------------------------
	.section	.nv.shared.reserved.0,"aw",@nobits
	.weak		__nv_reservedSMEM_offset_0_alias
	.size		__nv_reservedSMEM_offset_0_alias, 0, 64
	.other		__nv_reservedSMEM_offset_0_alias,@"STO_CUDA_RESERVED_SHARED STV_DEFAULT"
__nv_reservedSMEM_offset_0_alias:
	.zero		0
.nv.shared.reserved.0:
	.zero		64
	.weak		__nv_reservedSMEM_tcgen05_partition
	.type		__nv_reservedSMEM_tcgen05_partition,@object
	.size		__nv_reservedSMEM_tcgen05_partition,(.L_0 - __nv_reservedSMEM_tcgen05_partition)
__nv_reservedSMEM_tcgen05_partition:
	.zero		32
.L_0:


//--------------------- .nv.global                --------------------------
	.section	.nv.global,"aw",@nobits
.nv.global:
	.type		_ZN39_INTERNAL_6255d5ae_4_k_cu_1d2e7d97_43694cute1_E,@object
	.size		_ZN39_INTERNAL_6255d5ae_4_k_cu_1d2e7d97_43694cute1_E,(_ZN39_INTERNAL_6255d5ae_4_k_cu_1d2e7d97_43694cuda3std3__45__cpo6cbeginE - _ZN39_INTERNAL_6255d5ae_4_k_cu_1d2e7d97_43694cute1_E)
_ZN39_INTERNAL_6255d5ae_4_k_cu_1d2e7d97_43694cute1_E:
	.zero		1
	.type		_ZN39_INTERNAL_6255d5ae_4_k_cu_1d2e7d97_43694cuda3std3__45__cpo6cbeginE,@object
	.size		_ZN39_INTERNAL_6255d5ae_4_k_cu_1d2e7d97_43694cuda3std3__45__cpo6cbeginE,(_ZN39_INTERNAL_6255d5ae_4_k_cu_1d2e7d97_43694cuda3std3__48in_placeE - _ZN39_INTERNAL_6255d5ae_4_k_cu_1d2e7d97_43694cuda3std3__45__cpo6cbeginE)
_ZN39_INTERNAL_6255d5ae_4_k_cu_1d2e7d97_43694cuda3std3__45__cpo6cbeginE:
	.zero		1
	.type		_ZN39_INTERNAL_6255d5ae_4_k_cu_1d2e7d97_43694cuda3std3__48in_placeE,@object
	.size		_ZN39_INTERNAL_6255d5ae_4_k_cu_1d2e7d97_43694cuda3std3__48in_placeE,(_ZN39_INTERNAL_6255d5ae_4_k_cu_1d2e7d97_43694cuda3std6ranges3__45__cpo9iter_moveE - _ZN39_INTERNAL_6255d5ae_4_k_cu_1d2e7d97_43694cuda3std3__48in_placeE)
_ZN39_INTERNAL_6255d5ae_4_k_cu_1d2e7d97_43694cuda3std3__48in_placeE:
	.zero		1
	.type		_ZN39_INTERNAL_6255d5ae_4_k_cu_1d2e7d97_43694cuda3std6ranges3__45__cpo9iter_moveE,@object
	.size		_ZN39_INTERNAL_6255d5ae_4_k_cu_1d2e7d97_43694cuda3std6ranges3__45__cpo9iter_moveE,(_ZN39_INTERNAL_6255d5ae_4_k_cu_1d2e7d97_43694cuda3std3__45__cpo5beginE - _ZN39_INTERNAL_6255d5ae_4_k_cu_1d2e7d97_43694cuda3std6ranges3__45__cpo9iter_moveE)
_ZN39_INTERNAL_6255d5ae_4_k_cu_1d2e7d97_43694cuda3std6ranges3__45__cpo9iter_moveE:
	.zero		1
	.type		_ZN39_INTERNAL_6255d5ae_4_k_cu_1d2e7d97_43694cuda3std3__45__cpo5beginE,@object
	.size		_ZN39_INTERNAL_6255d5ae_4_k_cu_1d2e7d97_43694cuda3std3__45__cpo5beginE,(_ZN39_INTERNAL_6255d5ae_4_k_cu_1d2e7d97_43694cuda3std3__441_GLOBAL__N__6255d5ae_4_k_cu_1d2e7d97_43696ignoreE - _ZN39_INTERNAL_6255d5ae_4_k_cu_1d2e7d97_43694cuda3std3__45__cpo5beginE)
_ZN39_INTERNAL_6255d5ae_4_k_cu_1d2e7d97_43694cuda3std3__45__cpo5beginE:
	.zero		1
	.type		_ZN39_INTERNAL_6255d5ae_4_k_cu_1d2e7d97_43694cuda3std3__441_GLOBAL__N__6255d5ae_4_k_cu_1d2e7d97_43696ignoreE,@object
	.size		_ZN39_INTERNAL_6255d5ae_4_k_cu_1d2e7d97_43694cuda3std3__441_GLOBAL__N__6255d5ae_4_k_cu_1d2e7d97_43696ignoreE,(_ZN39_INTERNAL_6255d5ae_4_k_cu_1d2e7d97_43694cute7productE - _ZN39_INTERNAL_6255d5ae_4_k_cu_1d2e7d97_43694cuda3std3__441_GLOBAL__N__6255d5ae_4_k_cu_1d2e7d97_43696ignoreE)
_ZN39_INTERNAL_6255d5ae_4_k_cu_1d2e7d97_43694cuda3std3__441_GLOBAL__N__6255d5ae_4_k_cu_1d2e7d97_43696ignoreE:
	.zero		1
	.type		_ZN39_INTERNAL_6255d5ae_4_k_cu_1d2e7d97_43694cute7productE,@object
	.size		_ZN39_INTERNAL_6255d5ae_4_k_cu_1d2e7d97_43694cute7productE,(_ZN39_INTERNAL_6255d5ae_4_k_cu_1d2e7d97_43694cuda3std3__45__cpo3endE - _ZN39_INTERNAL_6255d5ae_4_k_cu_1d2e7d97_43694cute7productE)
_ZN39_INTERNAL_6255d5ae_4_k_cu_1d2e7d97_43694cute7productE:
	.zero		1
	.type		_ZN39_INTERNAL_6255d5ae_4_k_cu_1d2e7d97_43694cuda3std3__45__cpo3endE,@object
	.size		_ZN39_INTERNAL_6255d5ae_4_k_cu_1d2e7d97_43694cuda3std3__45__cpo3endE,(_ZN39_INTERNAL_6255d5ae_4_k_cu_1d2e7d97_43694cuda3std3__419piecewise_constructE - _ZN39_INTERNAL_6255d5ae_4_k_cu_1d2e7d97_43694cuda3std3__45__cpo3endE)
_ZN39_INTERNAL_6255d5ae_4_k_cu_1d2e7d97_43694cuda3std3__45__cpo3endE:
	.zero		1
	.type		_ZN39_INTERNAL_6255d5ae_4_k_cu_1d2e7d97_43694cuda3std3__419piecewise_constructE,@object
	.size		_ZN39_INTERNAL_6255d5ae_4_k_cu_1d2e7d97_43694cuda3std3__419piecewise_constructE,(_ZN39_INTERNAL_6255d5ae_4_k_cu_1d2e7d97_43694cuda3std3__45__cpo4cendE - _ZN39_INTERNAL_6255d5ae_4_k_cu_1d2e7d97_43694cuda3std3__419piecewise_constructE)
_ZN39_INTERNAL_6255d5ae_4_k_cu_1d2e7d97_43694cuda3std3__419piecewise_constructE:
	.zero		1
	.type		_ZN39_INTERNAL_6255d5ae_4_k_cu_1d2e7d97_43694cuda3std3__45__cpo4cendE,@object
	.size		_ZN39_INTERNAL_6255d5ae_4_k_cu_1d2e7d97_43694cuda3std3__45__cpo4cendE,(_ZN39_INTERNAL_6255d5ae_4_k_cu_1d2e7d97_43694cuda3std6ranges3__45__cpo4swapE - _ZN39_INTERNAL_6255d5ae_4_k_cu_1d2e7d97_43694cuda3std3__45__cpo4cendE)
_ZN39_INTERNAL_6255d5ae_4_k_cu_1d2e7d97_43694cuda3std3__45__cpo4cendE:
	.zero		1
	.type		_ZN39_INTERNAL_6255d5ae_4_k_cu_1d2e7d97_43694cuda3std6ranges3__45__cpo4swapE,@object
	.size		_ZN39_INTERNAL_6255d5ae_4_k_cu_1d2e7d97_43694cuda3std6ranges3__45__cpo4swapE,(.L_10 - _ZN39_INTERNAL_6255d5ae_4_k_cu_1d2e7d97_43694cuda3std6ranges3__45__cpo4swapE)
_ZN39_INTERNAL_6255d5ae_4_k_cu_1d2e7d97_43694cuda3std6ranges3__45__cpo4swapE:
	.zero		1
.L_10:


//--------------------- .nv.constant0._ZN7cutlass13device_kernelINS_4conv6kernel13ConvUniversalINS1_16ConvProblemShapeILNS1_8OperatorE2ELi3EEENS1_10collective14CollectiveConvINS1_47MainloopSm100TmaUmmaWarpSpecializedImplicitGemmILS5_2ELi12ELi3ELi1ELi2EN4cute5tupleIJNSA_1CILi1EEESD_SD_EEEEENSB_IJNSC_ILi128EEENSB_IJSG_EEENSB_IJNSC_ILi64EEEEEEEEENS_12float_e4m3_tESL_NSA_8TiledMMAINSA_8MMA_AtomIJNSA_10MMA_TraitsINSA_19SM100_MMA_F8F6F4_SSEJSL_SL_fSG_SG_NSA_17integral_constantINSA_4UMMA5MajorELSS_1EEEST_NSQ_INSR_7ScaleInELSU_0EEESV_EEEEEENSA_6LayoutISE_NSB_IJNSC_ILi0EEESZ_SZ_EEEEENSB_IJNSA_10UnderscoreES12_S12_EEEEENS7_6detail27Sm100ImplicitGemmTileTraitsINSA_13SM90_TMA_LOADENSA_14ComposedLayoutINSA_7SwizzleILi3ELi4ELi3EEENSA_18smem_ptr_flag_bitsILi8EEENSY_INSB_IJSG_NSC_ILi8EEEEEENSB_IJSD_SG_EEEEEEEvEENS16_INSA_20SM90_TMA_LOAD_IM2COLES1H_vEEEENS_8epilogue10collective18CollectiveEpilogueINS1M_23Sm100TmaWarpSpecializedILi2ELi2ELi64ELb0ELb0EEEJSK_NSB_IJNSY_ISG_SD_EENSY_ISI_SD_EEEEESL_NSB_IJlNSB_IJSD_lllEEESZ_EEESL_S1V_NS1M_6fusion15FusionCallbacksIS1Q_NS1W_17LinearCombinationISL_fSL_fLNS_15FloatRoundStyleE2EEESK_S1T_JEEENSA_5SM1004TMEM4LOAD26SM100_TMEM_LOAD_32dp32b64xES17_NS18_INS19_ILi2ELi4ELi3EEES1C_NSY_INSB_IJS1D_SI_EEENSB_IJSI_SD_EEEEEEENSA_39AutoVectorizingCopyWithAssumedAlignmentILi128EEENSA_14SM90_TMA_STOREES2A_S2C_S2C_EEEvvEEEEvNT_6ParamsE --------------------------
	.section	.nv.constant0._ZN7cutlass13device_kernelINS_4conv6kernel13ConvUniversalINS1_16ConvProblemShapeILNS1_8OperatorE2ELi3EEENS1_10collective14CollectiveConvINS1_47MainloopSm100TmaUmmaWarpSpecializedImplicitGemmILS5_2ELi12ELi3ELi1ELi2EN4cute5tupleIJNSA_1CILi1EEESD_SD_EEEEENSB_IJNSC_ILi128EEENSB_IJSG_EEENSB_IJNSC_ILi64EEEEEEEEENS_12float_e4m3_tESL_NSA_8TiledMMAINSA_8MMA_AtomIJNSA_10MMA_TraitsINSA_19SM100_MMA_F8F6F4_SSEJSL_SL_fSG_SG_NSA_17integral_constantINSA_4UMMA5MajorELSS_1EEEST_NSQ_INSR_7ScaleInELSU_0EEESV_EEEEEENSA_6LayoutISE_NSB_IJNSC_ILi0EEESZ_SZ_EEEEENSB_IJNSA_10UnderscoreES12_S12_EEEEENS7_6detail27Sm100ImplicitGemmTileTraitsINSA_13SM90_TMA_LOADENSA_14ComposedLayoutINSA_7SwizzleILi3ELi4ELi3EEENSA_18smem_ptr_flag_bitsILi8EEENSY_INSB_IJSG_NSC_ILi8EEEEEENSB_IJSD_SG_EEEEEEEvEENS16_INSA_20SM90_TMA_LOAD_IM2COLES1H_vEEEENS_8epilogue10collective18CollectiveEpilogueINS1M_23Sm100TmaWarpSpecializedILi2ELi2ELi64ELb0ELb0EEEJSK_NSB_IJNSY_ISG_SD_EENSY_ISI_SD_EEEEESL_NSB_IJlNSB_IJSD_lllEEESZ_EEESL_S1V_NS1M_6fusion15FusionCallbacksIS1Q_NS1W_17LinearCombinationISL_fSL_fLNS_15FloatRoundStyleE2EEESK_S1T_JEEENSA_5SM1004TMEM4LOAD26SM100_TMEM_LOAD_32dp32b64xES17_NS18_INS19_ILi2ELi4ELi3EEES1C_NSY_INSB_IJS1D_SI_EEENSB_IJSI_SD_EEEEEEENSA_39AutoVectorizingCopyWithAssumedAlignmentILi128EEENSA_14SM90_TMA_STOREES2A_S2C_S2C_EEEvvEEEEvNT_6ParamsE,"a",@progbits
	.sectionflags	@""
	.align	4
.nv.constant0._ZN7cutlass13device_kernelINS_4conv6kernel13ConvUniversalINS1_16ConvProblemShapeILNS1_8OperatorE2ELi3EEENS1_10collective14CollectiveConvINS1_47MainloopSm100TmaUmmaWarpSpecializedImplicitGemmILS5_2ELi12ELi3ELi1ELi2EN4cute5tupleIJNSA_1CILi1EEESD_SD_EEEEENSB_IJNSC_ILi128EEENSB_IJSG_EEENSB_IJNSC_ILi64EEEEEEEEENS_12float_e4m3_tESL_NSA_8TiledMMAINSA_8MMA_AtomIJNSA_10MMA_TraitsINSA_19SM100_MMA_F8F6F4_SSEJSL_SL_fSG_SG_NSA_17integral_constantINSA_4UMMA5MajorELSS_1EEEST_NSQ_INSR_7ScaleInELSU_0EEESV_EEEEEENSA_6LayoutISE_NSB_IJNSC_ILi0EEESZ_SZ_EEEEENSB_IJNSA_10UnderscoreES12_S12_EEEEENS7_6detail27Sm100ImplicitGemmTileTraitsINSA_13SM90_TMA_LOADENSA_14ComposedLayoutINSA_7SwizzleILi3ELi4ELi3EEENSA_18smem_ptr_flag_bitsILi8EEENSY_INSB_IJSG_NSC_ILi8EEEEEENSB_IJSD_SG_EEEEEEEvEENS16_INSA_20SM90_TMA_LOAD_IM2COLES1H_vEEEENS_8epilogue10collective18CollectiveEpilogueINS1M_23Sm100TmaWarpSpecializedILi2ELi2ELi64ELb0ELb0EEEJSK_NSB_IJNSY_ISG_SD_EENSY_ISI_SD_EEEEESL_NSB_IJlNSB_IJSD_lllEEESZ_EEESL_S1V_NS1M_6fusion15FusionCallbacksIS1Q_NS1W_17LinearCombinationISL_fSL_fLNS_15FloatRoundStyleE2EEESK_S1T_JEEENSA_5SM1004TMEM4LOAD26SM100_TMEM_LOAD_32dp32b64xES17_NS18_INS19_ILi2ELi4ELi3EEES1C_NSY_INSB_IJS1D_SI_EEENSB_IJSI_SD_EEEEEEENSA_39AutoVectorizingCopyWithAssumedAlignmentILi128EEENSA_14SM90_TMA_STOREES2A_S2C_S2C_EEEvvEEEEvNT_6ParamsE:
	.zero		3200


//--------------------- SYMBOLS --------------------------

	.type		.nv.reservedSmem.offset0,@object
	.size		.nv.reservedSmem.offset0,0x4
	.type		.nv.reservedSmem.cap,@object
	.size		.nv.reservedSmem.cap,0x4
	.type		__assertfail,@function
